//
// Generated by NVIDIA NVVM Compiler
//
// Compiler Build ID: CL-36424714
// Cuda compilation tools, release 13.0, V13.0.88
// Based on NVVM 20.0.0
//

.version 9.0
.target sm_100
.address_size 64

	// .globl	_Z21DotFeatureInteractionILi2EEviii5ParamI6__halfXT_EE
.extern .shared .align 16 .b8 shared_buf[];

.visible .entry _Z21DotFeatureInteractionILi2EEviii5ParamI6__halfXT_EE(
	.param .u32 _Z21DotFeatureInteractionILi2EEviii5ParamI6__halfXT_EE_param_0,
	.param .u32 _Z21DotFeatureInteractionILi2EEviii5ParamI6__halfXT_EE_param_1,
	.param .u32 _Z21DotFeatureInteractionILi2EEviii5ParamI6__halfXT_EE_param_2,
	.param .align 8 .b8 _Z21DotFeatureInteractionILi2EEviii5ParamI6__halfXT_EE_param_3[48]
)
{
	.reg .pred 	%p<37>;
	.reg .b16 	%rs<47>;
	.reg .b32 	%r<212>;
	.reg .b32 	%f<63>;
	.reg .b64 	%rd<57>;

	ld.param.u64 	%rd13, [_Z21DotFeatureInteractionILi2EEviii5ParamI6__halfXT_EE_param_3+32];
	ld.param.u64 	%rd11, [_Z21DotFeatureInteractionILi2EEviii5ParamI6__halfXT_EE_param_3];
	ld.param.u32 	%r57, [_Z21DotFeatureInteractionILi2EEviii5ParamI6__halfXT_EE_param_0];
	ld.param.u64 	%rd12, [_Z21DotFeatureInteractionILi2EEviii5ParamI6__halfXT_EE_param_3+8];
	ld.param.u32 	%r58, [_Z21DotFeatureInteractionILi2EEviii5ParamI6__halfXT_EE_param_1];
	ld.param.u32 	%r59, [_Z21DotFeatureInteractionILi2EEviii5ParamI6__halfXT_EE_param_2];
	ld.param.v2.u32 	{%r60, %r61}, [_Z21DotFeatureInteractionILi2EEviii5ParamI6__halfXT_EE_param_3+16];
	cvta.to.global.u64 	%rd1, %rd12;
	mov.u32 	%r201, %ctaid.x;
	setp.ge.s32 	%p2, %r201, %r57;
	@%p2 bra 	$L__BB0_52;
	mov.u32 	%r2, %tid.y;
	mov.b32 	%r70, 0;
	// begin inline asm
	cvt.rn.f16.s32 %rs6, %r70;
	// end inline asm
	mov.u32 	%r3, %tid.x;
	mov.u32 	%r71, %ntid.y;
	shl.b32 	%r4, %r71, 2;
	setp.eq.s32 	%p3, %r2, 0;
	setp.lt.s32 	%p4, %r3, %r59;
	and.pred  	%p1, %p3, %p4;
	mov.u32 	%r5, %ntid.x;
	mad.lo.s32 	%r6, %r2, %r5, %r3;
	mul.lo.s32 	%r7, %r5, %r71;
	cvt.s64.s32 	%rd2, %r58;
	mad.lo.s32 	%r72, %r2, 34, %r3;
	shl.b32 	%r73, %r72, 3;
	mov.u32 	%r74, shared_buf;
	add.s32 	%r8, %r74, %r73;
	add.s32 	%r9, %r2, %r71;
	mul.lo.s32 	%r75, %r71, 272;
	add.s32 	%r10, %r8, %r75;
	add.s32 	%r11, %r9, %r71;
	add.s32 	%r12, %r10, %r75;
	add.s32 	%r13, %r11, %r71;
	add.s32 	%r14, %r12, %r75;
	add.s32 	%r15, %r14, %r75;
	shl.b32 	%r76, %r2, 6;
	add.s32 	%r16, %r74, %r76;
	mad.lo.s32 	%r17, %r2, 5056, %r16;
	mul.lo.s32 	%r77, %r61, %r59;
	cvt.u64.u32 	%rd4, %r3;
	mul.lo.s32 	%r79, %r60, %r59;
	not.pred 	%p16, %p1;
$L__BB0_2:
	setp.gt.u32 	%p5, %r2, 6;
	mul.lo.s32 	%r78, %r77, %r201;
	cvt.s64.s32 	%rd3, %r78;
	@%p5 bra 	$L__BB0_11;
	shl.b32 	%r202, %r2, 2;
	add.s64 	%rd5, %rd3, %rd4;
	mul.lo.s32 	%r80, %r79, %r201;
	cvta.to.global.u64 	%rd14, %rd11;
	mul.wide.s32 	%rd15, %r80, 8;
	add.s64 	%rd6, %rd14, %rd15;
$L__BB0_4:
	setp.gt.u32 	%p6, %r202, 26;
	@%p6 bra 	$L__BB0_10;
	setp.eq.s32 	%p7, %r202, 0;
	mov.u64 	%rd56, %rd6;
	@%p7 bra 	$L__BB0_7;
	add.s32 	%r81, %r202, -1;
	mul.lo.s32 	%r82, %r81, %r59;
	cvt.s64.s32 	%rd16, %r82;
	add.s64 	%rd17, %rd16, %rd3;
	shl.b64 	%rd18, %rd17, 3;
	add.s64 	%rd56, %rd1, %rd18;
$L__BB0_7:
	mad.lo.s32 	%r83, %r202, 34, %r3;
	shl.b32 	%r84, %r83, 3;
	mov.u32 	%r85, shared_buf;
	add.s32 	%r23, %r85, %r84;
	shl.b64 	%rd19, %rd4, 3;
	add.s64 	%rd20, %rd56, %rd19;
	ld.global.v4.u16 	{%rs7, %rs8, %rs9, %rs10}, [%rd20];
	st.shared.v4.u16 	[%r23], {%rs7, %rs8, %rs9, %rs10};
	mul.lo.s32 	%r24, %r202, %r59;
	cvt.s64.s32 	%rd21, %r24;
	add.s64 	%rd22, %rd5, %rd21;
	shl.b64 	%rd23, %rd22, 3;
	add.s64 	%rd24, %rd1, %rd23;
	ld.global.v4.u16 	{%rs11, %rs12, %rs13, %rs14}, [%rd24];
	st.shared.v4.u16 	[%r23+272], {%rs11, %rs12, %rs13, %rs14};
	setp.gt.u32 	%p8, %r202, 24;
	@%p8 bra 	$L__BB0_10;
	add.s32 	%r25, %r24, %r59;
	cvt.s64.s32 	%rd25, %r25;
	add.s64 	%rd26, %rd5, %rd25;
	shl.b64 	%rd27, %rd26, 3;
	add.s64 	%rd28, %rd1, %rd27;
	ld.global.v4.u16 	{%rs15, %rs16, %rs17, %rs18}, [%rd28];
	st.shared.v4.u16 	[%r23+544], {%rs15, %rs16, %rs17, %rs18};
	setp.eq.s32 	%p9, %r202, 24;
	@%p9 bra 	$L__BB0_10;
	add.s32 	%r86, %r25, %r59;
	cvt.s64.s32 	%rd29, %r86;
	add.s64 	%rd30, %rd5, %rd29;
	shl.b64 	%rd31, %rd30, 3;
	add.s64 	%rd32, %rd1, %rd31;
	ld.global.v4.u16 	{%rs19, %rs20, %rs21, %rs22}, [%rd32];
	st.shared.v4.u16 	[%r23+816], {%rs19, %rs20, %rs21, %rs22};
$L__BB0_10:
	add.s32 	%r202, %r202, %r4;
	setp.lt.u32 	%p10, %r202, 27;
	@%p10 bra 	$L__BB0_4;
$L__BB0_11:
	setp.gt.u32 	%p11, %r2, 4;
	@%p11 bra 	$L__BB0_17;
	setp.lt.u32 	%p12, %r9, 5;
	mov.b32 	%r20, {%rs6, %rs6};
	st.shared.v4.u16 	[%r8+7344], {%rs6, %rs6, %rs6, %rs6};
	@%p12 bra 	$L__BB0_13;
	bra.uni 	$L__BB0_17;
$L__BB0_13:
	setp.gt.u32 	%p13, %r11, 4;
	mov.b32 	{%rs23, %rs24}, %r20;
	st.shared.v4.u16 	[%r10+7344], {%rs23, %rs24, %rs23, %rs24};
	@%p13 bra 	$L__BB0_17;
	setp.gt.u32 	%p14, %r13, 4;
	st.shared.v4.u16 	[%r12+7344], {%rs23, %rs24, %rs23, %rs24};
	@%p14 bra 	$L__BB0_17;
	mov.u32 	%r87, %ntid.y;
	add.s32 	%r88, %r13, %r87;
	setp.gt.u32 	%p15, %r88, 4;
	st.shared.v4.u16 	[%r14+7344], {%rs23, %rs24, %rs23, %rs24};
	@%p15 bra 	$L__BB0_17;
	st.shared.v4.u16 	[%r15+7344], {%rs23, %rs24, %rs23, %rs24};
$L__BB0_17:
	bar.sync 	0;
	@%p16 bra 	$L__BB0_20;
	mul.lo.s32 	%r89, %r201, 120;
	cvt.s64.s32 	%rd9, %r89;
	mov.u32 	%r203, %r3;
$L__BB0_19:
	cvt.s64.s32 	%rd33, %r203;
	add.s64 	%rd34, %rd33, %rd9;
	cvta.to.global.u64 	%rd35, %rd13;
	shl.b64 	%rd36, %rd34, 3;
	add.s64 	%rd37, %rd35, %rd36;
	shl.b32 	%r90, %r203, 3;
	mov.u32 	%r91, shared_buf;
	add.s32 	%r92, %r91, %r90;
	ld.shared.v4.u16 	{%rs39, %rs40, %rs41, %rs42}, [%r92];
	st.global.v4.u16 	[%rd37], {%rs39, %rs40, %rs41, %rs42};
	add.s32 	%r203, %r203, %r5;
	setp.lt.s32 	%p17, %r203, %r59;
	@%p17 bra 	$L__BB0_19;
$L__BB0_20:
	setp.gt.u32 	%p18, %r6, 1279;
	mov.b32 	%r93, 136;
	wmma.load.a.sync.aligned.row.m16n16k16.shared.f16 	{%r94, %r95, %r96, %r97, %r98, %r99, %r100, %r101}, [%r16], %r93;
	wmma.load.b.sync.aligned.col.m16n16k16.shared.f16 	{%r102, %r103, %r104, %r105, %r106, %r107, %r108, %r109}, [%r16], %r93;
	add.s32 	%r110, %r16, 4352;
	wmma.load.a.sync.aligned.row.m16n16k16.shared.f16 	{%r111, %r112, %r113, %r114, %r115, %r116, %r117, %r118}, [%r110], %r93;
	wmma.load.b.sync.aligned.col.m16n16k16.shared.f16 	{%r119, %r120, %r121, %r122, %r123, %r124, %r125, %r126}, [%r110], %r93;
	mov.f32 	%f1, 0f00000000;
	wmma.mma.sync.aligned.row.col.m16n16k16.f32.f32 {%f2, %f3, %f4, %f5, %f6, %f7, %f8, %f9}, {%r94, %r95, %r96, %r97, %r98, %r99, %r100, %r101}, {%r102, %r103, %r104, %r105, %r106, %r107, %r108, %r109}, {%f1, %f1, %f1, %f1, %f1, %f1, %f1, %f1};
	wmma.mma.sync.aligned.row.col.m16n16k16.f32.f32 {%f10, %f11, %f12, %f13, %f14, %f15, %f16, %f17}, {%r111, %r112, %r113, %r114, %r115, %r116, %r117, %r118}, {%r102, %r103, %r104, %r105, %r106, %r107, %r108, %r109}, {%f1, %f1, %f1, %f1, %f1, %f1, %f1, %f1};
	wmma.mma.sync.aligned.row.col.m16n16k16.f32.f32 {%f18, %f19, %f20, %f21, %f22, %f23, %f24, %f25}, {%r111, %r112, %r113, %r114, %r115, %r116, %r117, %r118}, {%r119, %r120, %r121, %r122, %r123, %r124, %r125, %r126}, {%f1, %f1, %f1, %f1, %f1, %f1, %f1, %f1};
	add.s32 	%r127, %r16, 32;
	wmma.load.a.sync.aligned.row.m16n16k16.shared.f16 	{%r128, %r129, %r130, %r131, %r132, %r133, %r134, %r135}, [%r127], %r93;
	wmma.load.b.sync.aligned.col.m16n16k16.shared.f16 	{%r136, %r137, %r138, %r139, %r140, %r141, %r142, %r143}, [%r127], %r93;
	add.s32 	%r144, %r16, 4384;
	wmma.load.a.sync.aligned.row.m16n16k16.shared.f16 	{%r145, %r146, %r147, %r148, %r149, %r150, %r151, %r152}, [%r144], %r93;
	wmma.load.b.sync.aligned.col.m16n16k16.shared.f16 	{%r153, %r154, %r155, %r156, %r157, %r158, %r159, %r160}, [%r144], %r93;
	wmma.mma.sync.aligned.row.col.m16n16k16.f32.f32 {%f26, %f27, %f28, %f29, %f30, %f31, %f32, %f33}, {%r128, %r129, %r130, %r131, %r132, %r133, %r134, %r135}, {%r136, %r137, %r138, %r139, %r140, %r141, %r142, %r143}, {%f2, %f3, %f4, %f5, %f6, %f7, %f8, %f9};
	wmma.mma.sync.aligned.row.col.m16n16k16.f32.f32 {%f34, %f35, %f36, %f37, %f38, %f39, %f40, %f41}, {%r145, %r146, %r147, %r148, %r149, %r150, %r151, %r152}, {%r136, %r137, %r138, %r139, %r140, %r141, %r142, %r143}, {%f10, %f11, %f12, %f13, %f14, %f15, %f16, %f17};
	wmma.mma.sync.aligned.row.col.m16n16k16.f32.f32 {%f42, %f43, %f44, %f45, %f46, %f47, %f48, %f49}, {%r145, %r146, %r147, %r148, %r149, %r150, %r151, %r152}, {%r153, %r154, %r155, %r156, %r157, %r158, %r159, %r160}, {%f18, %f19, %f20, %f21, %f22, %f23, %f24, %f25};
	bar.sync 	0;
	mov.b32 	%r161, 40;
	wmma.store.d.sync.aligned.row.m16n16k16.shared.f32 	[%r17], {%f26, %f27, %f28, %f29, %f30, %f31, %f32, %f33}, %r161;
	add.s32 	%r162, %r17, 2560;
	wmma.store.d.sync.aligned.row.m16n16k16.shared.f32 	[%r162], {%f34, %f35, %f36, %f37, %f38, %f39, %f40, %f41}, %r161;
	add.s32 	%r163, %r17, 2624;
	wmma.store.d.sync.aligned.row.m16n16k16.shared.f32 	[%r163], {%f42, %f43, %f44, %f45, %f46, %f47, %f48, %f49}, %r161;
	bar.sync 	0;
	@%p18 bra 	$L__BB0_27;
	mov.u32 	%r204, %r6;
$L__BB0_22:
	shl.b32 	%r164, %r204, 2;
	mov.u32 	%r165, shared_buf;
	add.s32 	%r166, %r165, %r164;
	ld.shared.f32 	%f50, [%r166+5120];
	ld.shared.f32 	%f51, [%r166];
	add.f32 	%f52, %f50, %f51;
	st.shared.f32 	[%r166], %f52;
	add.s32 	%r204, %r204, %r7;
	setp.lt.u32 	%p19, %r204, 1280;
	@%p19 bra 	$L__BB0_22;
	mov.u32 	%r205, %r6;
$L__BB0_24:
	shl.b32 	%r167, %r205, 2;
	add.s32 	%r169, %r165, %r167;
	ld.shared.f32 	%f53, [%r169+10240];
	ld.shared.f32 	%f54, [%r169];
	add.f32 	%f55, %f53, %f54;
	st.shared.f32 	[%r169], %f55;
	add.s32 	%r205, %r205, %r7;
	setp.lt.u32 	%p20, %r205, 1280;
	@%p20 bra 	$L__BB0_24;
	mov.u32 	%r206, %r6;
$L__BB0_26:
	shl.b32 	%r170, %r206, 2;
	add.s32 	%r172, %r165, %r170;
	ld.shared.f32 	%f56, [%r172+15360];
	ld.shared.f32 	%f57, [%r172];
	add.f32 	%f58, %f56, %f57;
	st.shared.f32 	[%r172], %f58;
	add.s32 	%r206, %r206, %r7;
	setp.lt.u32 	%p21, %r206, 1280;
	@%p21 bra 	$L__BB0_26;
$L__BB0_27:
	mul.lo.s32 	%r173, %r201, 480;
	cvta.to.global.u64 	%rd38, %rd13;
	mul.wide.s32 	%rd39, %r173, 2;
	add.s64 	%rd10, %rd38, %rd39;
	setp.gt.u32 	%p22, %r2, 7;
	bar.sync 	0;
	@%p22 bra 	$L__BB0_49;
	shl.b32 	%r207, %r2, 2;
$L__BB0_29:
	setp.gt.u32 	%p23, %r3, 31;
	@%p23 bra 	$L__BB0_38;
	add.s32 	%r174, %r207, -1;
	mul.lo.s32 	%r175, %r174, %r207;
	shr.u32 	%r37, %r175, 1;
	mul.lo.s32 	%r38, %r207, 40;
	mov.u32 	%r208, %r3;
$L__BB0_31:
	setp.ge.u32 	%p24, %r208, %r207;
	@%p24 bra 	$L__BB0_33;
	add.s32 	%r176, %r208, %r37;
	add.s32 	%r177, %r208, %r38;
	shl.b32 	%r178, %r177, 2;
	mov.u32 	%r179, shared_buf;
	add.s32 	%r180, %r179, %r178;
	ld.shared.f32 	%f59, [%r180];
	// begin inline asm
	{  cvt.rn.f16.f32 %rs43, %f59;}

	// end inline asm
	cvt.u64.u32 	%rd40, %r176;
	add.s64 	%rd41, %rd40, %rd2;
	shl.b64 	%rd42, %rd41, 1;
	add.s64 	%rd43, %rd10, %rd42;
	st.global.u16 	[%rd43], %rs43;
$L__BB0_33:
	add.s32 	%r208, %r208, %r5;
	setp.lt.u32 	%p25, %r208, 32;
	@%p25 bra 	$L__BB0_31;
	add.s32 	%r181, %r37, %r207;
	and.b32  	%r41, %r181, 2147483646;
	add.s32 	%r42, %r38, 40;
	mov.u32 	%r209, %r3;
$L__BB0_35:
	setp.gt.u32 	%p26, %r209, %r207;
	@%p26 bra 	$L__BB0_37;
	add.s32 	%r182, %r209, %r41;
	add.s32 	%r183, %r209, %r42;
	shl.b32 	%r184, %r183, 2;
	mov.u32 	%r185, shared_buf;
	add.s32 	%r186, %r185, %r184;
	ld.shared.f32 	%f60, [%r186];
	// begin inline asm
	{  cvt.rn.f16.f32 %rs44, %f60;}

	// end inline asm
	cvt.u64.u32 	%rd44, %r182;
	add.s64 	%rd45, %rd44, %rd2;
	shl.b64 	%rd46, %rd45, 1;
	add.s64 	%rd47, %rd10, %rd46;
	st.global.u16 	[%rd47], %rs44;
$L__BB0_37:
	add.s32 	%r209, %r209, %r5;
	setp.lt.u32 	%p27, %r209, 32;
	@%p27 bra 	$L__BB0_35;
$L__BB0_38:
	setp.gt.u32 	%p28, %r3, 31;
	add.s32 	%r45, %r207, 2;
	@%p28 bra 	$L__BB0_43;
	mad.lo.s32 	%r187, %r45, %r207, %r45;
	shr.u32 	%r46, %r187, 1;
	mul.lo.s32 	%r47, %r45, 40;
	mov.u32 	%r210, %r3;
$L__BB0_40:
	setp.ge.u32 	%p29, %r210, %r45;
	@%p29 bra 	$L__BB0_42;
	add.s32 	%r188, %r210, %r46;
	add.s32 	%r189, %r210, %r47;
	shl.b32 	%r190, %r189, 2;
	mov.u32 	%r191, shared_buf;
	add.s32 	%r192, %r191, %r190;
	ld.shared.f32 	%f61, [%r192];
	// begin inline asm
	{  cvt.rn.f16.f32 %rs45, %f61;}

	// end inline asm
	cvt.u64.u32 	%rd48, %r188;
	add.s64 	%rd49, %rd48, %rd2;
	shl.b64 	%rd50, %rd49, 1;
	add.s64 	%rd51, %rd10, %rd50;
	st.global.u16 	[%rd51], %rs45;
$L__BB0_42:
	add.s32 	%r210, %r210, %r5;
	setp.lt.u32 	%p30, %r210, 32;
	@%p30 bra 	$L__BB0_40;
$L__BB0_43:
	setp.gt.u32 	%p31, %r3, 31;
	add.s32 	%r50, %r207, 3;
	@%p31 bra 	$L__BB0_48;
	mul.lo.s32 	%r193, %r45, %r50;
	shr.u32 	%r51, %r193, 1;
	mul.lo.s32 	%r52, %r50, 40;
	mov.u32 	%r211, %r3;
$L__BB0_45:
	setp.ge.u32 	%p32, %r211, %r50;
	@%p32 bra 	$L__BB0_47;
	add.s32 	%r194, %r211, %r51;
	add.s32 	%r195, %r211, %r52;
	shl.b32 	%r196, %r195, 2;
	mov.u32 	%r197, shared_buf;
	add.s32 	%r198, %r197, %r196;
	ld.shared.f32 	%f62, [%r198];
	// begin inline asm
	{  cvt.rn.f16.f32 %rs46, %f62;}

	// end inline asm
	cvt.u64.u32 	%rd52, %r194;
	add.s64 	%rd53, %rd52, %rd2;
	shl.b64 	%rd54, %rd53, 1;
	add.s64 	%rd55, %rd10, %rd54;
	st.global.u16 	[%rd55], %rs46;
$L__BB0_47:
	add.s32 	%r211, %r211, %r5;
	setp.lt.u32 	%p33, %r211, 32;
	@%p33 bra 	$L__BB0_45;
$L__BB0_48:
	add.s32 	%r207, %r207, %r4;
	setp.lt.u32 	%p34, %r207, 32;
	@%p34 bra 	$L__BB0_29;
$L__BB0_49:
	or.b32  	%r199, %r2, %r3;
	setp.ne.s32 	%p35, %r199, 0;
	@%p35 bra 	$L__BB0_51;
	st.global.u16 	[%rd10+958], %rs6;
$L__BB0_51:
	bar.sync 	0;
	mov.u32 	%r200, %nctaid.x;
	add.s32 	%r201, %r201, %r200;
	setp.lt.s32 	%p36, %r201, %r57;
	@%p36 bra 	$L__BB0_2;
$L__BB0_52:
	ret;

}


// ===== COMPILED SASS (sm_100) =====

	.target	sm_100

	.elftype	@"ET_EXEC"


//--------------------- .note.nv.tkinfo           --------------------------
	.section	.note.nv.tkinfo,"",@"SHT_NOTE"
	.sectionflags	@"SHF_NOTE_NV_TKINFO"
	.tkinfo
        /*0018*/ 	.word	0x00000002
        /*0030*/ 	.string	""
        /*0030*/ 	.string	"ptxas"
        /*0030*/ 	.string	"Cuda compilation tools, release 13.0, V13.0.88"
        /*0030*/ 	.string	"Build cuda_13.0.r13.0/compiler.36424714_0"
        /*0030*/ 	.string	"-arch sm_100 -m 64 "



//--------------------- .note.nv.cuinfo           --------------------------
	.section	.note.nv.cuinfo,"",@"SHT_NOTE"
	.sectionflags	@"SHF_NOTE_NV_CUINFO"
        /*0018*/ 	.short	0x0002
        /*001a*/ 	.short	0x0064
        /*001c*/ 	.short	0x0082
	.zero		2


//--------------------- .nv.info                  --------------------------
	.section	.nv.info,"",@"SHT_CUDA_INFO"
	.align	4


	//----- nvinfo : EIATTR_REGCOUNT
	.align		4
        /*0000*/ 	.byte	0x04, 0x2f
        /*0002*/ 	.short	(.L_1 - .L_0)
	.align		4
.L_0:
        /*0004*/ 	.word	index@(_Z21DotFeatureInteractionILi2EEviii5ParamI6__halfXT_EE)
        /*0008*/ 	.word	0x00000028


	//----- nvinfo : EIATTR_FRAME_SIZE
	.align		4
.L_1:
        /*000c*/ 	.byte	0x04, 0x11
        /*000e*/ 	.short	(.L_3 - .L_2)
	.align		4
.L_2:
        /*0010*/ 	.word	index@(_Z21DotFeatureInteractionILi2EEviii5ParamI6__halfXT_EE)
        /*0014*/ 	.word	0x00000000


	//----- nvinfo : EIATTR_MIN_STACK_SIZE
	.align		4
.L_3:
        /*0018*/ 	.byte	0x04, 0x12
        /*001a*/ 	.short	(.L_5 - .L_4)
	.align		4
.L_4:
        /*001c*/ 	.word	index@(_Z21DotFeatureInteractionILi2EEviii5ParamI6__halfXT_EE)
        /*0020*/ 	.word	0x00000000
.L_5:


//--------------------- .nv.compat                --------------------------
	.section	.nv.compat,"",@"SHT_CUDA_COMPAT_INFO"
	.align	4
        /*0000*/ 	.byte	0x02, 0x09, 0x00, 0x00, 0x02, 0x02, 0x01, 0x00, 0x02, 0x05, 0x05, 0x00, 0x03, 0x07, 0x01, 0x01
        /*0010*/ 	.byte	0x02, 0x03, 0x00, 0x00, 0x02, 0x06, 0x01, 0x00, 0x04, 0x0b, 0x08, 0x00, 0x09, 0x00, 0x00, 0x00
        /*0020*/ 	.byte	0x00, 0x00, 0x00, 0x00


//--------------------- .nv.info._Z21DotFeatureInteractionILi2EEviii5ParamI6__halfXT_EE --------------------------
	.section	.nv.info._Z21DotFeatureInteractionILi2EEviii5ParamI6__halfXT_EE,"",@"SHT_CUDA_INFO"
	.sectionflags	@""
	.align	4


	//----- nvinfo : EIATTR_CUDA_API_VERSION
	.align		4
        /*0000*/ 	.byte	0x04, 0x37
        /*0002*/ 	.short	(.L_7 - .L_6)
.L_6:
        /*0004*/ 	.word	0x00000082


	//----- nvinfo : EIATTR_KPARAM_INFO
	.align		4
.L_7:
        /*0008*/ 	.byte	0x04, 0x17
        /*000a*/ 	.short	(.L_9 - .L_8)
.L_8:
        /*000c*/ 	.word	0x00000000
        /*0010*/ 	.short	0x0003
        /*0012*/ 	.short	0x0010
        /*0014*/ 	.byte	0x00, 0xf0, 0xc1, 0x00


	//----- nvinfo : EIATTR_KPARAM_INFO
	.align		4
.L_9:
        /*0018*/ 	.byte	0x04, 0x17
        /*001a*/ 	.short	(.L_11 - .L_10)
.L_10:
        /*001c*/ 	.word	0x00000000
        /*0020*/ 	.short	0x0002
        /*0022*/ 	.short	0x0008
        /*0024*/ 	.byte	0x00, 0xf0, 0x11, 0x00


	//----- nvinfo : EIATTR_KPARAM_INFO
	.align		4
.L_11:
        /*0028*/ 	.byte	0x04, 0x17
        /*002a*/ 	.short	(.L_13 - .L_12)
.L_12:
        /*002c*/ 	.word	0x00000000
        /*0030*/ 	.short	0x0001
        /*0032*/ 	.short	0x0004
        /*0034*/ 	.byte	0x00, 0xf0, 0x11, 0x00


	//----- nvinfo : EIATTR_KPARAM_INFO
	.align		4
.L_13:
        /*0038*/ 	.byte	0x04, 0x17
        /*003a*/ 	.short	(.L_15 - .L_14)
.L_14:
        /*003c*/ 	.word	0x00000000
        /*0040*/ 	.short	0x0000
        /*0042*/ 	.short	0x0000
        /*0044*/ 	.byte	0x00, 0xf0, 0x11, 0x00


	//----- nvinfo : EIATTR_SPARSE_MMA_MASK
	.align		4
.L_15:
        /*0048*/ 	.byte	0x03, 0x50
        /*004a*/ 	.short	0x0000


	//----- nvinfo : EIATTR_WMMA_USED
	.align		4
        /*004c*/ 	.byte	0x01, 0x2b
	.zero		2


	//----- nvinfo : EIATTR_MAXREG_COUNT
	.align		4
        /*0050*/ 	.byte	0x03, 0x1b
        /*0052*/ 	.short	0x00ff


	//----- nvinfo : EIATTR_NUM_BARRIERS
	.align		4
        /*0054*/ 	.byte	0x02, 0x4c
        /*0056*/ 	.byte	0x01
	.zero		1


	//----- nvinfo : EIATTR_MERCURY_ISA_VERSION
	.align		4
        /*0058*/ 	.byte	0x03, 0x5f
        /*005a*/ 	.short	0x0101


	//----- nvinfo : EIATTR_VRC_CTA_INIT_COUNT
	.align		4
        /*005c*/ 	.byte	0x02, 0x4a
	.zero		1
	.zero		1


	//----- nvinfo : EIATTR_EXIT_INSTR_OFFSETS
	.align		4
        /*0060*/ 	.byte	0x04, 0x1c
        /*0062*/ 	.short	(.L_17 - .L_16)


	//   ....[0]....
.L_16:
        /*0064*/ 	.word	0x00000040


	//   ....[1]....
        /*0068*/ 	.word	0x00001860


	//----- nvinfo : EIATTR_CRS_STACK_SIZE
	.align		4
.L_17:
        /*006c*/ 	.byte	0x04, 0x1e
        /*006e*/ 	.short	(.L_19 - .L_18)
.L_18:
        /*0070*/ 	.word	0x00000000


	//----- nvinfo : EIATTR_CBANK_PARAM_SIZE
	.align		4
.L_19:
        /*0074*/ 	.byte	0x03, 0x19
        /*0076*/ 	.short	0x0040


	//----- nvinfo : EIATTR_PARAM_CBANK
	.align		4
        /*0078*/ 	.byte	0x04, 0x0a
        /*007a*/ 	.short	(.L_21 - .L_20)
	.align		4
.L_20:
        /*007c*/ 	.word	index@(.nv.constant0._Z21DotFeatureInteractionILi2EEviii5ParamI6__halfXT_EE)
        /*0080*/ 	.short	0x0380
        /*0082*/ 	.short	0x0040


	//----- nvinfo : EIATTR_SW_WAR
	.align		4
.L_21:
        /*0084*/ 	.byte	0x04, 0x36
        /*0086*/ 	.short	(.L_23 - .L_22)
.L_22:
        /*0088*/ 	.word	0x00000008
.L_23:


//--------------------- .nv.callgraph             --------------------------
	.section	.nv.callgraph,"",@"SHT_CUDA_CALLGRAPH"
	.align	4
	.sectionentsize	8
	.align		4
        /*0000*/ 	.word	0x00000000
	.align		4
        /*0004*/ 	.word	0xffffffff
	.align		4
        /*0008*/ 	.word	0x00000000
	.align		4
        /*000c*/ 	.word	0xfffffffe
	.align		4
        /*0010*/ 	.word	0x00000000
	.align		4
        /*0014*/ 	.word	0xfffffffd
	.align		4
        /*0018*/ 	.word	0x00000000
	.align		4
        /*001c*/ 	.word	0xfffffffc


//--------------------- .text._Z21DotFeatureInteractionILi2EEviii5ParamI6__halfXT_EE --------------------------
	.section	.text._Z21DotFeatureInteractionILi2EEviii5ParamI6__halfXT_EE,"ax",@progbits
	.align	128
        .global         _Z21DotFeatureInteractionILi2EEviii5ParamI6__halfXT_EE
        .type           _Z21DotFeatureInteractionILi2EEviii5ParamI6__halfXT_EE,@function
        .size           _Z21DotFeatureInteractionILi2EEviii5ParamI6__halfXT_EE,(.L_x_41 - _Z21DotFeatureInteractionILi2EEviii5ParamI6__halfXT_EE)
        .other          _Z21DotFeatureInteractionILi2EEviii5ParamI6__halfXT_EE,@"STO_CUDA_ENTRY STV_DEFAULT"
_Z21DotFeatureInteractionILi2EEviii5ParamI6__halfXT_EE:
.text._Z21DotFeatureInteractionILi2EEviii5ParamI6__halfXT_EE:
[----:B------:R-:W-:Y:S08]  /*0000*/  LDC R1, c[0x0][0x37c] ;  /* 0x0000df00ff017b82 */ /* 0x000ff00000000800 */
[----:B------:R-:W0:Y:S08]  /*0010*/  S2UR UR5, SR_CTAID.X ;  /* 0x00000000000579c3 */ /* 0x000e300000002500 */
[----:B------:R-:W0:Y:S02]  /*0020*/  LDC R0, c[0x0][0x380] ;  /* 0x0000e000ff007b82 */ /* 0x000e240000000800 */
[----:B0-----:R-:W-:-:S13]  /*0030*/  ISETP.LE.AND P0, PT, R0, UR5, PT ;  /* 0x0000000500007c0c */ /* 0x001fda000bf03270 */
[----:B------:R-:W-:Y:S05]  /*0040*/  @P0 EXIT ;  /* 0x000000000000094d */ /* 0x000fea0003800000 */
[----:B------:R-:W0:Y:S01]  /*0050*/  S2R R2, SR_TID.X ;  /* 0x0000000000027919 */ /* 0x000e220000002100 */
[----:B------:R-:W0:Y:S01]  /*0060*/  LDCU UR6, c[0x0][0x388] ;  /* 0x00007100ff0677ac */ /* 0x000e220008000800 */
[----:B------:R-:W-:Y:S01]  /*0070*/  IMAD.U32 R37, RZ, RZ, UR5 ;  /* 0x00000005ff257e24 */ /* 0x000fe2000f8e00ff */
[----:B------:R-:W1:Y:S01]  /*0080*/  LDC R3, c[0x0][0x364] ;  /* 0x0000d900ff037b82 */ /* 0x000e620000000800 */
[----:B------:R-:W2:Y:S01]  /*0090*/  S2R R0, SR_TID.Y ;  /* 0x0000000000007919 */ /* 0x000ea20000002200 */
[----:B------:R-:W3:Y:S01]  /*00a0*/  LDCU UR4, c[0x0][0x384] ;  /* 0x00007080ff0477ac */ /* 0x000ee20008000800 */
[----:B------:R-:W4:Y:S01]  /*00b0*/  LDCU.64 UR10, c[0x0][0x358] ;  /* 0x00006b00ff0a77ac */ /* 0x000f220008000a00 */
[----:B------:R-:W0:Y:S01]  /*00c0*/  LDCU UR8, c[0x0][0x360] ;  /* 0x00006c00ff0877ac */ /* 0x000e220008000800 */
[----:B---3--:R-:W-:Y:S01]  /*00d0*/  USHF.R.S32.HI UR4, URZ, 0x1f, UR4 ;  /* 0x0000001fff047899 */ /* 0x008fe20008011404 */
[----:B0-----:R-:W-:-:S04]  /*00e0*/  ISETP.GE.AND P0, PT, R2, UR6, PT ;  /* 0x0000000602007c0c */ /* 0x001fc8000bf06270 */
[----:B--2-4-:R-:W-:-:S13]  /*00f0*/  ISETP.EQ.AND P0, PT, R0, RZ, !P0 ;  /* 0x000000ff0000720c */ /* 0x014fda0004702270 */
.L_x_39:
[----:B0-----:R-:W0:Y:S01]  /*0100*/  S2R R24, SR_TID.Y ;  /* 0x0000000000187919 */ /* 0x001e220000002200 */
[----:B------:R-:W-:Y:S01]  /*0110*/  BSSY.RECONVERGENT B0, `(.L_x_0) ;  /* 0x0000043000007945 */ /* 0x000fe20003800200 */
[----:B------:R-:W2:Y:S01]  /*0120*/  S2R R25, SR_TID.X ;  /* 0x0000000000197919 */ /* 0x000ea20000002100 */
[----:B0-----:R-:W-:-:S13]  /*0130*/  ISETP.GT.U32.AND P1, PT, R24, 0x6, PT ;  /* 0x000000061800780c */ /* 0x001fda0003f24070 */
[----:B--2---:R-:W-:Y:S05]  /*0140*/  @P1 BRA `(.L_x_1) ;  /* 0x0000000000fc1947 */ /* 0x004fea0003800000 */
[----:B------:R-:W0:Y:S01]  /*0150*/  LDCU UR5, c[0x0][0x388] ;  /* 0x00007100ff0577ac */ /* 0x000e220008000800 */
[----:B------:R-:W2:Y:S01]  /*0160*/  LDC.64 R6, c[0x0][0x390] ;  /* 0x0000e400ff067b82 */ /* 0x000ea20000000a00 */
[----:B------:R-:W-:Y:S01]  /*0170*/  IMAD.SHL.U32 R10, R24, 0x4, RZ ;  /* 0x00000004180a7824 */ /* 0x000fe200078e00ff */
[----:B------:R-:W0:Y:S06]  /*0180*/  LDCU.64 UR6, c[0x0][0x3a0] ;  /* 0x00007400ff0677ac */ /* 0x000e2c0008000a00 */
[----:B------:R-:W3:Y:S08]  /*0190*/  LDC R0, c[0x0][0x388] ;  /* 0x0000e200ff007b82 */ /* 0x000ef00000000800 */
[----:B------:R-:W4:Y:S01]  /*01a0*/  LDC.64 R4, c[0x0][0x398] ;  /* 0x0000e600ff047b82 */ /* 0x000f220000000a00 */
[----:B0-----:R-:W-:-:S02]  /*01b0*/  UIMAD UR7, UR5, UR7, URZ ;  /* 0x00000007050772a4 */ /* 0x001fc4000f8e02ff */
[----:B------:R-:W-:-:S04]  /*01c0*/  UIMAD UR6, UR5, UR6, URZ ;  /* 0x00000006050672a4 */ /* 0x000fc8000f8e02ff */
[C---:B------:R-:W-:Y:S02]  /*01d0*/  IMAD R2, R37.reuse, UR7, RZ ;  /* 0x0000000725027c24 */ /* 0x040fe4000f8e02ff */
[----:B------:R-:W-:-:S03]  /*01e0*/  IMAD R11, R37, UR6, RZ ;  /* 0x00000006250b7c24 */ /* 0x000fc6000f8e02ff */
[----:B------:R-:W-:Y:S01]  /*01f0*/  IADD3 R8, P1, PT, R2, R25, RZ ;  /* 0x0000001902087210 */ /* 0x000fe20007f3e0ff */
[----:B--2---:R-:W-:Y:S01]  /*0200*/  IMAD.WIDE R6, R11, 0x8, R6 ;  /* 0x000000080b067825 */ /* 0x004fe200078e0206 */
[----:B------:R-:W-:-:S05]  /*0210*/  SHF.R.S32.HI R9, RZ, 0x1f, R2 ;  /* 0x0000001fff097819 */ /* 0x000fca0000011402 */
[----:B------:R-:W-:-:S07]  /*0220*/  IMAD.X R11, RZ, RZ, R9, P1 ;  /* 0x000000ffff0b7224 */ /* 0x000fce00008e0609 */
.L_x_4:
[----:B------:R-:W-:Y:S01]  /*0230*/  ISETP.GT.U32.AND P1, PT, R10, 0x1a, PT ;  /* 0x0000001a0a00780c */ /* 0x000fe20003f24070 */
[----:B------:R-:W-:-:S12]  /*0240*/  BSSY.RECONVERGENT B1, `(.L_x_2) ;  /* 0x000002c000017945 */ /* 0x000fd80003800200 */
[----:B0-2---:R-:W-:Y:S05]  /*0250*/  @P1 BRA `(.L_x_3) ;  /* 0x0000000000a81947 */ /* 0x005fea0003800000 */
[C---:B------:R-:W-:Y:S01]  /*0260*/  ISETP.NE.AND P2, PT, R10.reuse, RZ, PT ;  /* 0x000000ff0a00720c */ /* 0x040fe20003f45270 */
[----:B---3--:R-:W-:Y:S02]  /*0270*/  IMAD R19, R10, R0, RZ ;  /* 0x000000000a137224 */ /* 0x008fe400078e02ff */
[----:B------:R-:W-:Y:S02]  /*0280*/  IMAD.MOV.U32 R18, RZ, RZ, R6 ;  /* 0x000000ffff127224 */ /* 0x000fe400078e0006 */
[----:B------:R-:W-:Y:S01]  /*0290*/  IMAD.MOV.U32 R20, RZ, RZ, R7 ;  /* 0x000000ffff147224 */ /* 0x000fe200078e0007 */
[----:B------:R-:W-:-:S07]  /*02a0*/  IADD3 R12, P3, PT, R19, R8, RZ ;  /* 0x00000008130c7210 */ /* 0x000fce0007f7e0ff */
[----:B------:R-:W-:-:S04]  /*02b0*/  @P2 VIADD R13, R10, 0xffffffff ;  /* 0xffffffff0a0d2836 */ /* 0x000fc80000000000 */
[----:B------:R-:W-:-:S05]  /*02c0*/  @P2 IMAD R13, R13, R0, RZ ;  /* 0x000000000d0d2224 */ /* 0x000fca00078e02ff */
[----:B------:R-:W-:-:S04]  /*02d0*/  @P2 IADD3 R15, P1, PT, R2, R13, RZ ;  /* 0x0000000d020f2210 */ /* 0x000fc80007f3e0ff */
[----:B------:R-:W-:Y:S02]  /*02e0*/  @P2 LEA.HI.X.SX32 R16, R13, R9, 0x1, P1 ;  /* 0x000000090d102211 */ /* 0x000fe400008f0eff */
[-C--:B----4-:R-:W-:Y:S02]  /*02f0*/  @P2 LEA R18, P1, R15, R4.reuse, 0x3 ;  /* 0x000000040f122211 */ /* 0x090fe400078218ff */
[----:B------:R-:W-:Y:S02]  /*0300*/  LEA.HI.X.SX32 R13, R19, R11, 0x1, P3 ;  /* 0x0000000b130d7211 */ /* 0x000fe400018f0eff */
[----:B------:R-:W-:Y:S02]  /*0310*/  @P2 LEA.HI.X R20, R15, R5, R16, 0x3, P1 ;  /* 0x000000050f142211 */ /* 0x000fe400008f1c10 */
[----:B------:R-:W-:Y:S02]  /*0320*/  LEA R14, P3, R12, R4, 0x3 ;  /* 0x000000040c0e7211 */ /* 0x000fe400078618ff */
[----:B------:R-:W-:-:S02]  /*0330*/  LEA R16, P1, R25, R18, 0x3 ;  /* 0x0000001219107211 */ /* 0x000fc400078218ff */
[----:B------:R-:W-:Y:S02]  /*0340*/  LEA.HI.X R15, R12, R5, R13, 0x3, P3 ;  /* 0x000000050c0f7211 */ /* 0x000fe400018f1c0d */
[----:B------:R-:W-:-:S04]  /*0350*/  LEA.HI.X R17, R25, R20, RZ, 0x3, P1 ;  /* 0x0000001419117211 */ /* 0x000fc800008f1cff */
[----:B------:R-:W2:Y:S04]  /*0360*/  LDG.E.64 R14, desc[UR10][R14.64] ;  /* 0x0000000a0e0e7981 */ /* 0x000ea8000c1e1b00 */
[----:B------:R-:W3:Y:S01]  /*0370*/  LDG.E.64 R16, desc[UR10][R16.64] ;  /* 0x0000000a10107981 */ /* 0x000ee2000c1e1b00 */
[----:B------:R-:W0:Y:S01]  /*0380*/  S2UR UR6, SR_CgaCtaId ;  /* 0x00000000000679c3 */ /* 0x000e220000008800 */
[----:B------:R-:W-:Y:S01]  /*0390*/  UMOV UR5, 0x400 ;  /* 0x0000040000057882 */ /* 0x000fe20000000000 */
[C---:B------:R-:W-:Y:S01]  /*03a0*/  IMAD R12, R10.reuse, 0x22, R25 ;  /* 0x000000220a0c7824 */ /* 0x040fe200078e0219 */
[----:B------:R-:W-:Y:S01]  /*03b0*/  ISETP.GT.U32.AND P1, PT, R10, 0x18, PT ;  /* 0x000000180a00780c */ /* 0x000fe20003f24070 */
[----:B0-----:R-:W-:-:S06]  /*03c0*/  ULEA UR5, UR6, UR5, 0x18 ;  /* 0x0000000506057291 */ /* 0x001fcc000f8ec0ff */
[----:B------:R-:W-:-:S05]  /*03d0*/  LEA R12, R12, UR5, 0x3 ;  /* 0x000000050c0c7c11 */ /* 0x000fca000f8e18ff */
[----:B--2---:R0:W-:Y:S04]  /*03e0*/  STS.64 [R12+0x110], R14 ;  /* 0x0001100e0c007388 */ /* 0x0041e80000000a00 */
[----:B---3--:R0:W-:Y:S01]  /*03f0*/  STS.64 [R12], R16 ;  /* 0x000000100c007388 */ /* 0x0081e20000000a00 */
[----:B------:R-:W-:Y:S05]  /*0400*/  @P1 BRA `(.L_x_3) ;  /* 0x00000000003c1947 */ /* 0x000fea0003800000 */
[----:B------:R-:W-:Y:S01]  /*0410*/  ISETP.NE.AND P1, PT, R10, 0x18, PT ;  /* 0x000000180a00780c */ /* 0x000fe20003f25270 */
[----:B------:R-:W-:-:S05]  /*0420*/  IMAD.IADD R19, R19, 0x1, R0 ;  /* 0x0000000113137824 */ /* 0x000fca00078e0200 */
[----:B0-----:R-:W-:-:S04]  /*0430*/  IADD3 R15, P3, PT, R19, R8, RZ ;  /* 0x00000008130f7210 */ /* 0x001fc80007f7e0ff */
[----:B------:R-:W-:Y:S02]  /*0440*/  LEA.HI.X.SX32 R20, R19, R11, 0x1, P3 ;  /* 0x0000000b13147211 */ /* 0x000fe400018f0eff */
[----:B------:R-:W-:Y:S01]  /*0450*/  LEA R14, P3, R15, R4, 0x3 ;  /* 0x000000040f0e7211 */ /* 0x000fe200078618ff */
[----:B------:R-:W-:-:S03]  /*0460*/  @P1 IMAD.IADD R13, R19, 0x1, R0 ;  /* 0x00000001130d1824 */ /* 0x000fc600078e0200 */
[----:B------:R-:W-:Y:S02]  /*0470*/  LEA.HI.X R15, R15, R5, R20, 0x3, P3 ;  /* 0x000000050f0f7211 */ /* 0x000fe400018f1c14 */
[----:B------:R-:W-:-:S04]  /*0480*/  @P1 IADD3 R17, P2, PT, R13, R8, RZ ;  /* 0x000000080d111210 */ /* 0x000fc80007f5e0ff */
[----:B------:R-:W-:Y:S01]  /*0490*/  @P1 LEA.HI.X.SX32 R18, R13, R11, 0x1, P2 ;  /* 0x0000000b0d121211 */ /* 0x000fe200010f0eff */
[----:B------:R-:W2:Y:S01]  /*04a0*/  LDG.E.64 R14, desc[UR10][R14.64] ;  /* 0x0000000a0e0e7981 */ /* 0x000ea2000c1e1b00 */
[----:B------:R-:W-:-:S04]  /*04b0*/  @P1 LEA R16, P2, R17, R4, 0x3 ;  /* 0x0000000411101211 */ /* 0x000fc800078418ff */
[----:B------:R-:W-:-:S06]  /*04c0*/  @P1 LEA.HI.X R17, R17, R5, R18, 0x3, P2 ;  /* 0x0000000511111211 */ /* 0x000fcc00010f1c12 */
[----:B------:R-:W3:Y:S04]  /*04d0*/  @P1 LDG.E.64 R16, desc[UR10][R16.64] ;  /* 0x0000000a10101981 */ /* 0x000ee8000c1e1b00 */
[----:B--2---:R2:W-:Y:S04]  /*04e0*/  STS.64 [R12+0x220], R14 ;  /* 0x0002200e0c007388 */ /* 0x0045e80000000a00 */
[----:B---3--:R2:W-:Y:S02]  /*04f0*/  @P1 STS.64 [R12+0x330], R16 ;  /* 0x000330100c001388 */ /* 0x0085e40000000a00 */
.L_x_3:
[----:B------:R-:W-:Y:S05]  /*0500*/  BSYNC.RECONVERGENT B1 ;  /* 0x0000000000017941 */ /* 0x000fea0003800200 */
.L_x_2:
[----:B-1----:R-:W-:-:S05]  /*0510*/  IMAD R10, R3, 0x4, R10 ;  /* 0x00000004030a7824 */ /* 0x002fca00078e020a */
[----:B------:R-:W-:-:S13]  /*0520*/  ISETP.GE.U32.AND P1, PT, R10, 0x1b, PT ;  /* 0x0000001b0a00780c */ /* 0x000fda0003f26070 */
[----:B------:R-:W-:Y:S05]  /*0530*/  @!P1 BRA `(.L_x_4) ;  /* 0xfffffffc003c9947 */ /* 0x000fea000383ffff */
.L_x_1:
[----:B------:R-:W-:Y:S05]  /*0540*/  BSYNC.RECONVERGENT B0 ;  /* 0x0000000000007941 */ /* 0x000fea0003800200 */
.L_x_0:
[----:B------:R-:W-:Y:S01]  /*0550*/  ISETP.GT.U32.AND P1, PT, R24, 0x4, PT ;  /* 0x000000041800780c */ /* 0x000fe20003f24070 */
[----:B------:R-:W-:-:S12]  /*0560*/  BSSY.RECONVERGENT B0, `(.L_x_5) ;  /* 0x000001c000007945 */ /* 0x000fd80003800200 */
[----:B------:R-:W-:Y:S05]  /*0570*/  @P1 BRA `(.L_x_6) ;  /* 0x0000000000681947 */ /* 0x000fea0003800000 */
[----:B------:R-:W5:Y:S01]  /*0580*/  S2UR UR6, SR_CgaCtaId ;  /* 0x00000000000679c3 */ /* 0x000f620000008800 */
[----:B------:R-:W-:Y:S01]  /*0590*/  UMOV UR5, 0x400 ;  /* 0x0000040000057882 */ /* 0x000fe20000000000 */
[----:B---3--:R-:W-:Y:S01]  /*05a0*/  IMAD R0, R24, 0x22, R25 ;  /* 0x0000002218007824 */ /* 0x008fe200078e0219 */
[----:B-----5:R-:W-:-:S06]  /*05b0*/  ULEA UR5, UR6, UR5, 0x18 ;  /* 0x0000000506057291 */ /* 0x020fcc000f8ec0ff */
[----:B------:R-:W-:Y:S01]  /*05c0*/  LEA R2, R0, UR5, 0x3 ;  /* 0x0000000500027c11 */ /* 0x000fe2000f8e18ff */
[----:B-1----:R-:W-:-:S04]  /*05d0*/  IMAD.IADD R0, R24, 0x1, R3 ;  /* 0x0000000118007824 */ /* 0x002fc800078e0203 */
[----:B------:R1:W-:Y:S01]  /*05e0*/  STS.64 [R2+0x1cb0], RZ ;  /* 0x001cb0ff02007388 */ /* 0x0003e20000000a00 */
[----:B------:R-:W-:-:S13]  /*05f0*/  ISETP.GE.U32.AND P1, PT, R0, 0x5, PT ;  /* 0x000000050000780c */ /* 0x000fda0003f26070 */
[----:B-1----:R-:W-:Y:S05]  /*0600*/  @P1 BRA `(.L_x_6) ;  /* 0x0000000000441947 */ /* 0x002fea0003800000 */
[----:B------:R-:W-:Y:S02]  /*0610*/  IMAD R2, R3, 0x110, R2 ;  /* 0x0000011003027824 */ /* 0x000fe400078e0202 */
[----:B------:R-:W-:-:S03]  /*0620*/  IMAD.IADD R0, R0, 0x1, R3 ;  /* 0x0000000100007824 */ /* 0x000fc600078e0203 */
[----:B------:R1:W-:Y:S02]  /*0630*/  STS.64 [R2+0x1cb0], RZ ;  /* 0x001cb0ff02007388 */ /* 0x0003e40000000a00 */
[----:B------:R-:W-:-:S13]  /*0640*/  ISETP.GT.U32.AND P1, PT, R0, 0x4, PT ;  /* 0x000000040000780c */ /* 0x000fda0003f24070 */
[----:B-1----:R-:W-:Y:S05]  /*0650*/  @P1 BRA `(.L_x_6) ;  /* 0x0000000000301947 */ /* 0x002fea0003800000 */
[----:B------:R-:W-:Y:S02]  /*0660*/  IMAD R2, R3, 0x110, R2 ;  /* 0x0000011003027824 */ /* 0x000fe400078e0202 */
[----:B------:R-:W-:-:S03]  /*0670*/  IMAD.IADD R0, R0, 0x1, R3 ;  /* 0x0000000100007824 */ /* 0x000fc600078e0203 */
[----:B------:R1:W-:Y:S02]  /*0680*/  STS.64 [R2+0x1cb0], RZ ;  /* 0x001cb0ff02007388 */ /* 0x0003e40000000a00 */
[----:B------:R-:W-:-:S13]  /*0690*/  ISETP.GT.U32.AND P1, PT, R0, 0x4, PT ;  /* 0x000000040000780c */ /* 0x000fda0003f24070 */
[----:B-1----:R-:W-:Y:S05]  /*06a0*/  @P1 BRA `(.L_x_6) ;  /* 0x00000000001c1947 */ /* 0x002fea0003800000 */
[----:B------:R-:W1:Y:S01]  /*06b0*/  LDCU UR5, c[0x0][0x364] ;  /* 0x00006c80ff0577ac */ /* 0x000e620008000800 */
[----:B------:R-:W-:-:S05]  /*06c0*/  IMAD R2, R3, 0x110, R2 ;  /* 0x0000011003027824 */ /* 0x000fca00078e0202 */
[----:B------:R3:W-:Y:S01]  /*06d0*/  STS.64 [R2+0x1cb0], RZ ;  /* 0x001cb0ff02007388 */ /* 0x0007e20000000a00 */
[----:B-1----:R-:W-:-:S05]  /*06e0*/  VIADD R0, R0, UR5 ;  /* 0x0000000500007c36 */ /* 0x002fca0008000000 */
[----:B------:R-:W-:Y:S01]  /*06f0*/  ISETP.GT.U32.AND P1, PT, R0, 0x4, PT ;  /* 0x000000040000780c */ /* 0x000fe20003f24070 */
[----:B------:R-:W-:-:S12]  /*0700*/  IMAD R0, R3, 0x110, R2 ;  /* 0x0000011003007824 */ /* 0x000fd800078e0202 */
[----:B------:R3:W-:Y:S02]  /*0710*/  @!P1 STS.64 [R0+0x1cb0], RZ ;  /* 0x001cb0ff00009388 */ /* 0x0007e40000000a00 */
.L_x_6:
[----:B------:R-:W-:Y:S05]  /*0720*/  BSYNC.RECONVERGENT B0 ;  /* 0x0000000000007941 */ /* 0x000fea0003800200 */
.L_x_5:
[----:B------:R-:W0:Y:S01]  /*0730*/  S2R R10, SR_LANEID ;  /* 0x00000000000a7919 */ /* 0x000e220000000000 */
[----:B------:R-:W-:Y:S01]  /*0740*/  BSSY.RECONVERGENT B0, `(.L_x_7) ;  /* 0x0000015000007945 */ /* 0x000fe20003800200 */
[----:B------:R-:W-:Y:S06]  /*0750*/  BAR.SYNC.DEFER_BLOCKING 0x0 ;  /* 0x0000000000007b1d */ /* 0x000fec0000010000 */
[----:B------:R-:W-:Y:S05]  /*0760*/  @!P0 BRA `(.L_x_8) ;  /* 0x0000000000488947 */ /* 0x000fea0003800000 */
[----:B------:R-:W5:Y:S01]  /*0770*/  S2R R7, SR_CgaCtaId ;  /* 0x0000000000077919 */ /* 0x000f620000008800 */
[----:B0-2---:R-:W0:Y:S01]  /*0780*/  LDC R17, c[0x0][0x388] ;  /* 0x0000e200ff117b82 */ /* 0x005e220000000800 */
[----:B---3--:R-:W-:Y:S01]  /*0790*/  MOV R0, 0x400 ;  /* 0x0000040000007802 */ /* 0x008fe20000000f00 */
[----:B------:R-:W-:-:S05]  /*07a0*/  IMAD R11, R37, 0x78, RZ ;  /* 0x00000078250b7824 */ /* 0x000fca00078e02ff */
[----:B------:R-:W-:Y:S01]  /*07b0*/  SHF.R.S32.HI R13, RZ, 0x1f, R11 ;  /* 0x0000001fff0d7819 */ /* 0x000fe2000001140b */
[----:B----4-:R-:W2:Y:S01]  /*07c0*/  LDC.64 R4, c[0x0][0x3b0] ;  /* 0x0000ec00ff047b82 */ /* 0x010ea20000000a00 */
[----:B-----5:R-:W-:Y:S01]  /*07d0*/  LEA R15, R7, R0, 0x18 ;  /* 0x00000000070f7211 */ /* 0x020fe200078ec0ff */
[----:B------:R-:W-:-:S07]  /*07e0*/  IMAD.MOV.U32 R0, RZ, RZ, R25 ;  /* 0x000000ffff007224 */ /* 0x000fce00078e0019 */
.L_x_9:
[----:B------:R-:W-:Y:S02]  /*07f0*/  LEA R2, R0, R15, 0x3 ;  /* 0x0000000f00027211 */ /* 0x000fe400078e18ff */
[----:B0-----:R-:W-:-:S03]  /*0800*/  IADD3 R7, P1, PT, R11, R0, RZ ;  /* 0x000000000b077210 */ /* 0x001fc60007f3e0ff */
[----:B------:R-:W3:Y:S01]  /*0810*/  LDS.64 R8, [R2] ;  /* 0x0000000002087984 */ /* 0x000ee20000000a00 */
[C---:B------:R-:W-:Y:S01]  /*0820*/  LEA.HI.X.SX32 R12, R0.reuse, R13, 0x1, P1 ;  /* 0x0000000d000c7211 */ /* 0x040fe200008f0eff */
[----:B------:R-:W-:Y:S01]  /*0830*/  VIADD R0, R0, UR8 ;  /* 0x0000000800007c36 */ /* 0x000fe20008000000 */
[----:B--2---:R-:W-:-:S04]  /*0840*/  LEA R6, P1, R7, R4, 0x3 ;  /* 0x0000000407067211 */ /* 0x004fc800078218ff */
[----:B------:R-:W-:Y:S02]  /*0850*/  LEA.HI.X R7, R7, R5, R12, 0x3, P1 ;  /* 0x0000000507077211 */ /* 0x000fe400008f1c0c */
[----:B0-----:R-:W-:-:S03]  /*0860*/  ISETP.GE.AND P1, PT, R0, R17, PT ;  /* 0x000000110000720c */ /* 0x001fc60003f26270 */
[----:B---3--:R0:W-:Y:S10]  /*0870*/  STG.E.64 desc[UR10][R6.64], R8 ;  /* 0x0000000806007986 */ /* 0x0081f4000c101b0a */
[----:B------:R-:W-:Y:S05]  /*0880*/  @!P1 BRA `(.L_x_9) ;  /* 0xfffffffc00d89947 */ /* 0x000fea000383ffff */
.L_x_8:
[----:B------:R-:W-:Y:S05]  /*0890*/  BSYNC.RECONVERGENT B0 ;  /* 0x0000000000007941 */ /* 0x000fea0003800200 */
.L_x_7:
[----:B------:R-:W5:Y:S01]  /*08a0*/  S2UR UR6, SR_CgaCtaId ;  /* 0x00000000000679c3 */ /* 0x000f620000008800 */
[--C-:B0--3--:R-:W-:Y:S01]  /*08b0*/  SHF.R.U32.HI R0, RZ, 0x3, R10.reuse ;  /* 0x00000003ff007819 */ /* 0x109fe2000001160a */
[----:B------:R-:W-:Y:S01]  /*08c0*/  UMOV UR5, 0x400 ;  /* 0x0000040000057882 */ /* 0x000fe20000000000 */
[----:B------:R-:W-:Y:S01]  /*08d0*/  LOP3.LUT R2, R10, 0x7, RZ, 0xc0, !PT ;  /* 0x000000070a027812 */ /* 0x000fe200078ec0ff */
[----:B------:R-:W0:Y:S01]  /*08e0*/  S2R R27, SR_LANEID ;  /* 0x00000000001b7919 */ /* 0x000e220000000000 */
[----:B----4-:R-:W-:Y:S01]  /*08f0*/  SHF.R.U32.HI R5, RZ, 0x4, R10 ;  /* 0x00000004ff057819 */ /* 0x010fe2000001160a */
[C---:B------:R-:W-:Y:S01]  /*0900*/  IMAD.SHL.U32 R7, R0.reuse, 0x8, RZ ;  /* 0x0000000800077824 */ /* 0x040fe200078e00ff */
[----:B------:R-:W-:Y:S01]  /*0910*/  BSSY.RECONVERGENT B0, `(.L_x_10) ;  /* 0x0000069000007945 */ /* 0x000fe20003800200 */
[----:B------:R-:W-:Y:S02]  /*0920*/  IMAD.SHL.U32 R4, R0, 0x8, RZ ;  /* 0x0000000800047824 */ /* 0x000fe400078e00ff */
[----:B------:R-:W-:Y:S01]  /*0930*/  IMAD.SHL.U32 R29, R5, 0x8, RZ ;  /* 0x00000008051d7824 */ /* 0x000fe200078e00ff */
[--C-:B------:R-:W-:Y:S01]  /*0940*/  LOP3.LUT R0, R7, 0x8, R2.reuse, 0xe2, !PT ;  /* 0x0000000807007812 */ /* 0x100fe200078ee202 */
[----:B------:R-:W-:Y:S01]  /*0950*/  IMAD R7, R5, 0x8, R2 ;  /* 0x0000000805077824 */ /* 0x000fe200078e0202 */
[----:B------:R-:W-:Y:S01]  /*0960*/  LOP3.LUT R2, R4, 0x8, RZ, 0xe2, !PT ;  /* 0x0000000804027812 */ /* 0x000fe200078ee2ff */
[----:B------:R-:W-:-:S02]  /*0970*/  IMAD R25, R24, UR8, R25 ;  /* 0x0000000818197c24 */ /* 0x000fc4000f8e0219 */
[----:B------:R-:W-:Y:S02]  /*0980*/  IMAD R29, R0, 0x88, R29 ;  /* 0x00000088001d7824 */ /* 0x000fe400078e021d */
[----:B------:R-:W-:Y:S01]  /*0990*/  IMAD R2, R7, 0x88, R2 ;  /* 0x0000008807027824 */ /* 0x000fe200078e0202 */
[----:B------:R-:W-:Y:S01]  /*09a0*/  ISETP.GT.U32.AND P1, PT, R25, 0x4ff, PT ;  /* 0x000004ff1900780c */ /* 0x000fe20003f24070 */
[----:B-----5:R-:W-:-:S06]  /*09b0*/  ULEA UR5, UR6, UR5, 0x18 ;  /* 0x0000000506057291 */ /* 0x020fcc000f8ec0ff */
[----:B------:R-:W-:-:S04]  /*09c0*/  LEA R0, R24, UR5, 0x6 ;  /* 0x0000000518007c11 */ /* 0x000fc8000f8e30ff */
[----:B------:R-:W-:Y:S01]  /*09d0*/  IADD3 R28, PT, PT, R0, 0x1120, RZ ;  /* 0x00001120001c7810 */ /* 0x000fe20007ffe0ff */
[--C-:B------:R-:W-:Y:S01]  /*09e0*/  IMAD.U32 R8, R2, 0x2, R0.reuse ;  /* 0x0000000202087824 */ /* 0x100fe200078e0000 */
[----:B0-----:R-:W-:Y:S01]  /*09f0*/  SHF.R.U32.HI R36, RZ, 0x2, R27 ;  /* 0x00000002ff247819 */ /* 0x001fe2000001161b */
[----:B--2---:R-:W-:Y:S01]  /*0a00*/  IMAD.U32 R12, R29, 0x2, R0 ;  /* 0x000000021d0c7824 */ /* 0x004fe200078e0000 */
[----:B------:R-:W-:Y:S01]  /*0a10*/  LOP3.LUT R27, R27, 0x3, RZ, 0xc0, !PT ;  /* 0x000000031b1b7812 */ /* 0x000fe200078ec0ff */
[C---:B------:R-:W-:Y:S02]  /*0a20*/  VIADD R4, R0.reuse, 0x20 ;  /* 0x0000002000047836 */ /* 0x040fe40000000000 */
[----:B------:R-:W-:Y:S01]  /*0a30*/  LDSM.16.M88.4 R8, [R8] ;  /* 0x000000000808783b */ /* 0x000fe20000000200 */
[----:B------:R-:W-:Y:S02]  /*0a40*/  VIADD R26, R0, 0x1100 ;  /* 0x00001100001a7836 */ /* 0x000fe40000000000 */
[--C-:B------:R-:W-:Y:S01]  /*0a50*/  IMAD.U32 R30, R29, 0x2, R4.reuse ;  /* 0x000000021d1e7824 */ /* 0x100fe200078e0004 */
[----:B------:R0:W2:Y:S01]  /*0a60*/  LDSM.16.M88.4 R20, [R12] ;  /* 0x000000000c14783b */ /* 0x0000a20000000200 */
[----:B------:R-:W-:-:S02]  /*0a70*/  IMAD.U32 R4, R2, 0x2, R4 ;  /* 0x0000000202047824 */ /* 0x000fc400078e0004 */
[----:B------:R-:W-:Y:S01]  /*0a80*/  IMAD R36, R36, 0x14, R27 ;  /* 0x0000001424247824 */ /* 0x000fe200078e021b */
[----:B------:R-:W-:Y:S01]  /*0a90*/  LDSM.16.M88.4 R16, [R30] ;  /* 0x000000001e10783b */ /* 0x000fe20000000200 */
[----:B------:R-:W-:-:S03]  /*0aa0*/  IMAD R0, R24, 0x13c0, R0 ;  /* 0x000013c018007824 */ /* 0x000fc600078e0200 */
[----:B------:R-:W3:Y:S01]  /*0ab0*/  LDSM.16.M88.4 R4, [R4] ;  /* 0x000000000404783b */ /* 0x000ee20000000200 */
[--C-:B0-----:R-:W-:Y:S02]  /*0ac0*/  IMAD.U32 R12, R29, 0x2, R26.reuse ;  /* 0x000000021d0c7824 */ /* 0x101fe400078e001a */
[----:B------:R-:W-:-:S04]  /*0ad0*/  IMAD.U32 R26, R2, 0x2, R26 ;  /* 0x00000002021a7824 */ /* 0x000fc800078e001a */
[----:B------:R-:W0:Y:S04]  /*0ae0*/  LDSM.16.M88.4 R12, [R12] ;  /* 0x000000000c0c783b */ /* 0x000e280000000200 */
[----:B------:R-:W-:Y:S01]  /*0af0*/  LDSM.16.M88.4 R24, [R26] ;  /* 0x000000001a18783b */ /* 0x000fe20000000200 */
[C---:B--2---:R-:W-:Y:S08]  /*0b00*/  HMMA.16816.F32 R32, R20.reuse, R8, RZ ;  /* 0x000000081420723c */ /* 0x044ff000000018ff */
[----:B------:R-:W-:-:S12]  /*0b10*/  HMMA.16816.F32 R20, R20, R10, RZ ;  /* 0x0000000a1414723c */ /* 0x000fd800000018ff */
[C---:B---3--:R-:W-:Y:S08]  /*0b20*/  HMMA.16816.F32 R32, R16.reuse, R4, R32 ;  /* 0x000000041020723c */ /* 0x048ff00000001820 */
[----:B------:R-:W-:Y:S01]  /*0b30*/  HMMA.16816.F32 R16, R16, R6, R20 ;  /* 0x000000061010723c */ /* 0x000fe20000001814 */
[--C-:B------:R-:W-:Y:S02]  /*0b40*/  IMAD.U32 R20, R29, 0x2, R28.reuse ;  /* 0x000000021d147824 */ /* 0x100fe400078e001c */
[----:B------:R-:W-:-:S02]  /*0b50*/  IMAD.U32 R28, R2, 0x2, R28 ;  /* 0x00000002021c7824 */ /* 0x000fc400078e001c */
[----:B------:R-:W-:Y:S02]  /*0b60*/  IMAD.U32 R2, R36, 0x8, R0 ;  /* 0x0000000824027824 */ /* 0x000fe400078e0000 */
[----:B------:R-:W2:Y:S04]  /*0b70*/  LDSM.16.M88.4 R20, [R20] ;  /* 0x000000001414783b */ /* 0x000ea80000000200 */
[----:B------:R-:W3:Y:S01]  /*0b80*/  LDSM.16.M88.4 R28, [R28] ;  /* 0x000000001c1c783b */ /* 0x000ee20000000200 */
[----:B------:R-:W-:Y:S06]  /*0b90*/  BAR.SYNC.DEFER_BLOCKING 0x0 ;  /* 0x0000000000007b1d */ /* 0x000fec0000010000 */
[----:B------:R-:W-:Y:S04]  /*0ba0*/  STS.64 [R2], R32 ;  /* 0x0000002002007388 */ /* 0x000fe80000000a00 */
[----:B------:R0:W-:Y:S04]  /*0bb0*/  STS.64 [R2+0x500], R34 ;  /* 0x0005002202007388 */ /* 0x0001e80000000a00 */
[----:B------:R4:W-:Y:S04]  /*0bc0*/  STS.64 [R2+0x20], R16 ;  /* 0x0000201002007388 */ /* 0x0009e80000000a00 */
[----:B------:R1:W-:Y:S01]  /*0bd0*/  STS.64 [R2+0x520], R18 ;  /* 0x0005201202007388 */ /* 0x0003e20000000a00 */
[C---:B0-----:R-:W-:Y:S01]  /*0be0*/  HMMA.16816.F32 R32, R12.reuse, R8, RZ ;  /* 0x000000080c20723c */ /* 0x041fe200000018ff */
[----:B----4-:R-:W0:Y:S07]  /*0bf0*/  S2R R17, SR_TID.X ;  /* 0x0000000000117919 */ /* 0x010e2e0000002100 */
[----:B------:R-:W-:-:S12]  /*0c00*/  HMMA.16816.F32 R8, R12, R10, RZ ;  /* 0x0000000a0c08723c */ /* 0x000fd800000018ff */
[C---:B--2---:R-:W-:Y:S08]  /*0c10*/  HMMA.16816.F32 R32, R20.reuse, R4, R32 ;  /* 0x000000041420723c */ /* 0x044ff00000001820 */
[----:B------:R-:W-:Y:S08]  /*0c20*/  HMMA.16816.F32 R8, R20, R6, R8 ;  /* 0x000000061408723c */ /* 0x000ff00000001808 */
[C---:B------:R-:W-:Y:S08]  /*0c30*/  HMMA.16816.F32 R4, R12.reuse, R24, RZ ;  /* 0x000000180c04723c */ /* 0x040ff000000018ff */
[----:B------:R-:W-:-:S12]  /*0c40*/  HMMA.16816.F32 R12, R12, R26, RZ ;  /* 0x0000001a0c0c723c */ /* 0x000fd800000018ff */
[C---:B---3--:R-:W-:Y:S08]  /*0c50*/  HMMA.16816.F32 R4, R20.reuse, R28, R4 ;  /* 0x0000001c1404723c */ /* 0x048ff00000001804 */
[----:B------:R-:W-:Y:S01]  /*0c60*/  HMMA.16816.F32 R12, R20, R30, R12 ;  /* 0x0000001e140c723c */ /* 0x000fe2000000180c */
[C---:B------:R-:W-:Y:S02]  /*0c70*/  VIADD R21, R0.reuse, 0xa00 ;  /* 0x00000a0000157836 */ /* 0x040fe40000000000 */
[----:B------:R-:W-:-:S02]  /*0c80*/  VIADD R23, R0, 0xa40 ;  /* 0x00000a4000177836 */ /* 0x000fc40000000000 */
[----:B------:R-:W2:Y:S01]  /*0c90*/  S2R R0, SR_TID.Y ;  /* 0x0000000000007919 */ /* 0x000ea20000002200 */
[C---:B------:R-:W-:Y:S02]  /*0ca0*/  IMAD.U32 R21, R36.reuse, 0x8, R21 ;  /* 0x0000000824157824 */ /* 0x040fe400078e0015 */
[----:B------:R-:W-:-:S03]  /*0cb0*/  IMAD.U32 R23, R36, 0x8, R23 ;  /* 0x0000000824177824 */ /* 0x000fc600078e0017 */
[----:B------:R3:W-:Y:S04]  /*0cc0*/  STS.64 [R21], R32 ;  /* 0x0000002015007388 */ /* 0x0007e80000000a00 */
[----:B------:R3:W-:Y:S04]  /*0cd0*/  STS.64 [R21+0x500], R34 ;  /* 0x0005002215007388 */ /* 0x0007e80000000a00 */
[----:B------:R3:W-:Y:S04]  /*0ce0*/  STS.64 [R21+0x20], R8 ;  /* 0x0000200815007388 */ /* 0x0007e80000000a00 */
[----:B------:R3:W-:Y:S04]  /*0cf0*/  STS.64 [R21+0x520], R10 ;  /* 0x0005200a15007388 */ /* 0x0007e80000000a00 */
[----:B------:R3:W-:Y:S04]  /*0d00*/  STS.64 [R23], R4 ;  /* 0x0000000417007388 */ /* 0x0007e80000000a00 */
[----:B------:R3:W-:Y:S04]  /*0d10*/  STS.64 [R23+0x500], R6 ;  /* 0x0005000617007388 */ /* 0x0007e80000000a00 */
[----:B------:R3:W-:Y:S04]  /*0d20*/  STS.64 [R23+0x20], R12 ;  /* 0x0000200c17007388 */ /* 0x0007e80000000a00 */
[----:B------:R3:W-:Y:S01]  /*0d30*/  STS.64 [R23+0x520], R14 ;  /* 0x0005200e17007388 */ /* 0x0007e20000000a00 */
[----:B------:R-:W-:Y:S06]  /*0d40*/  BAR.SYNC.DEFER_BLOCKING 0x0 ;  /* 0x0000000000007b1d */ /* 0x000fec0000010000 */
[----:B012---:R-:W-:Y:S05]  /*0d50*/  @P1 BRA `(.L_x_11) ;  /* 0x0000000000901947 */ /* 0x007fea0003800000 */
[----:B---3--:R-:W0:Y:S01]  /*0d60*/  S2R R5, SR_CgaCtaId ;  /* 0x0000000000057919 */ /* 0x008e220000008800 */
[----:B------:R-:W-:Y:S01]  /*0d70*/  MOV R2, 0x400 ;  /* 0x0000040000027802 */ /* 0x000fe20000000f00 */
[----:B------:R-:W-:Y:S01]  /*0d80*/  IMAD R8, R0, UR8, R17 ;  /* 0x0000000800087c24 */ /* 0x000fe2000f8e0211 */
[----:B------:R-:W-:Y:S02]  /*0d90*/  BSSY.RECONVERGENT B1, `(.L_x_12) ;  /* 0x000000c000017945 */ /* 0x000fe40003800200 */
[----:B0-----:R-:W-:Y:S01]  /*0da0*/  LEA R7, R5, R2, 0x18 ;  /* 0x0000000205077211 */ /* 0x001fe200078ec0ff */
[----:B------:R-:W-:-:S07]  /*0db0*/  IMAD.MOV.U32 R2, RZ, RZ, R8 ;  /* 0x000000ffff027224 */ /* 0x000fce00078e0008 */
.L_x_13:
[----:B0-----:R-:W-:Y:S02]  /*0dc0*/  IMAD R4, R2, 0x4, R7 ;  /* 0x0000000402047824 */ /* 0x001fe400078e0207 */
[----:B------:R-:W-:-:S03]  /*0dd0*/  IMAD R9, R3, UR8, RZ ;  /* 0x0000000803097c24 */ /* 0x000fc6000f8e02ff */
[----:B------:R-:W-:Y:S01]  /*0de0*/  LDS R5, [R4+0x1400] ;  /* 0x0014000004057984 */ /* 0x000fe20000000800 */
[----:B------:R-:W-:-:S03]  /*0df0*/  IMAD.IADD R2, R9, 0x1, R2 ;  /* 0x0000000109027824 */ /* 0x000fc600078e0202 */
[----:B------:R-:W0:Y:S02]  /*0e00*/  LDS R6, [R4] ;  /* 0x0000000004067984 */ /* 0x000e240000000800 */
[----:B------:R-:W-:Y:S01]  /*0e10*/  ISETP.GE.U32.AND P1, PT, R2, 0x500, PT ;  /* 0x000005000200780c */ /* 0x000fe20003f26070 */
[----:B0-----:R-:W-:-:S05]  /*0e20*/  FADD R5, R5, R6 ;  /* 0x0000000605057221 */ /* 0x001fca0000000000 */
[----:B------:R0:W-:Y:S07]  /*0e30*/  STS [R4], R5 ;  /* 0x0000000504007388 */ /* 0x0001ee0000000800 */
[----:B------:R-:W-:Y:S05]  /*0e40*/  @!P1 BRA `(.L_x_13) ;  /* 0xfffffffc00dc9947 */ /* 0x000fea000383ffff */
[----:B------:R-:W-:Y:S05]  /*0e50*/  BSYNC.RECONVERGENT B1 ;  /* 0x0000000000017941 */ /* 0x000fea0003800200 */
.L_x_12:
[----:B------:R-:W-:Y:S01]  /*0e60*/  BSSY.RECONVERGENT B1, `(.L_x_14) ;  /* 0x000000a000017945 */ /* 0x000fe20003800200 */
[----:B------:R-:W-:-:S07]  /*0e70*/  MOV R2, R8 ;  /* 0x0000000800027202 */ /* 0x000fce0000000f00 */
.L_x_15:
[----:B01----:R-:W-:Y:S02]  /*0e80*/  IMAD R4, R2, 0x4, R7 ;  /* 0x0000000402047824 */ /* 0x003fe400078e0207 */
[----:B------:R-:W-:-:S03]  /*0e90*/  IMAD.IADD R2, R9, 0x1, R2 ;  /* 0x0000000109027824 */ /* 0x000fc600078e0202 */
[----:B------:R-:W-:Y:S02]  /*0ea0*/  LDS R5, [R4+0x2800] ;  /* 0x0028000004057984 */ /* 0x000fe40000000800 */
[----:B------:R-:W-:Y:S02]  /*0eb0*/  ISETP.GE.U32.AND P1, PT, R2, 0x500, PT ;  /* 0x000005000200780c */ /* 0x000fe40003f26070 */
[----:B------:R-:W0:Y:S02]  /*0ec0*/  LDS R6, [R4] ;  /* 0x0000000004067984 */ /* 0x000e240000000800 */
[----:B0-----:R-:W-:-:S05]  /*0ed0*/  FADD R5, R5, R6 ;  /* 0x0000000605057221 */ /* 0x001fca0000000000 */
[----:B------:R1:W-:Y:S04]  /*0ee0*/  STS [R4], R5 ;  /* 0x0000000504007388 */ /* 0x0003e80000000800 */
[----:B------:R-:W-:Y:S05]  /*0ef0*/  @!P1 BRA `(.L_x_15) ;  /* 0xfffffffc00e09947 */ /* 0x000fea000383ffff */
[----:B------:R-:W-:Y:S05]  /*0f00*/  BSYNC.RECONVERGENT B1 ;  /* 0x0000000000017941 */ /* 0x000fea0003800200 */
.L_x_14:
[----:B------:R-:W-:-:S07]  /*0f10*/  IMAD.MOV.U32 R2, RZ, RZ, R8 ;  /* 0x000000ffff027224 */ /* 0x000fce00078e0008 */
.L_x_16:
        /* <DEDUP_REMOVED lines=8> */
.L_x_11:
[----:B------:R-:W-:Y:S05]  /*0fa0*/  BSYNC.RECONVERGENT B0 ;  /* 0x0000000000007941 */ /* 0x000fea0003800200 */
.L_x_10:
[----:B0--3--:R-:W0:Y:S08]  /*0fb0*/  LDC.64 R4, c[0x0][0x3b0] ;  /* 0x0000ec00ff047b82 */ /* 0x009e300000000a00 */
[----:B------:R-:W-:Y:S01]  /*0fc0*/  BAR.SYNC.DEFER_BLOCKING 0x0 ;  /* 0x0000000000007b1d */ /* 0x000fe20000010000 */
[----:B------:R-:W-:Y:S01]  /*0fd0*/  ISETP.GT.U32.AND P1, PT, R0, 0x7, PT ;  /* 0x000000070000780c */ /* 0x000fe20003f24070 */
[----:B------:R-:W-:-:S04]  /*0fe0*/  IMAD R7, R37, 0x1e0, RZ ;  /* 0x000001e025077824 */ /* 0x000fc800078e02ff */
[----:B------:R-:W1:Y:S01]  /*0ff0*/  LDCU UR7, c[0x0][0x384] ;  /* 0x00007080ff0777ac */ /* 0x000e620008000800 */
[----:B------:R-:W-:Y:S01]  /*1000*/  BSSY.RECONVERGENT B1, `(.L_x_17) ;  /* 0x000007d000017945 */ /* 0x000fe20003800200 */
[----:B------:R-:W2:Y:S01]  /*1010*/  LDCU UR9, c[0x0][0x384] ;  /* 0x00007080ff0977ac */ /* 0x000ea20008000800 */
[----:B0-----:R-:W-:-:S05]  /*1020*/  IMAD.WIDE R4, R7, 0x2, R4 ;  /* 0x0000000207047825 */ /* 0x001fca00078e0204 */
[----:B-12---:R-:W-:Y:S05]  /*1030*/  @P1 BRA `(.L_x_18) ;  /* 0x0000000400e41947 */ /* 0x006fea0003800000 */
[----:B------:R-:W-:-:S07]  /*1040*/  IMAD.SHL.U32 R2, R0, 0x4, RZ ;  /* 0x0000000400027824 */ /* 0x000fce00078e00ff */
.L_x_38:
[----:B------:R-:W-:Y:S01]  /*1050*/  ISETP.GT.U32.AND P1, PT, R17, 0x1f, PT ;  /* 0x0000001f1100780c */ /* 0x000fe20003f24070 */
[----:B------:R-:W-:-:S12]  /*1060*/  BSSY.RECONVERGENT B0, `(.L_x_19) ;  /* 0x0000036000007945 */ /* 0x000fd80003800200 */
[----:B0-----:R-:W-:Y:S05]  /*1070*/  @P1 BRA `(.L_x_20) ;  /* 0x0000000000d01947 */ /* 0x001fea0003800000 */
[----:B------:R-:W-:Y:S01]  /*1080*/  VIADD R7, R2, 0xffffffff ;  /* 0xffffffff02077836 */ /* 0x000fe20000000000 */
[----:B------:R-:W-:Y:S01]  /*1090*/  BSSY.RECONVERGENT B2, `(.L_x_21) ;  /* 0x0000018000027945 */ /* 0x000fe20003800200 */
[----:B------:R-:W-:Y:S02]  /*10a0*/  IMAD.MOV.U32 R9, RZ, RZ, R17 ;  /* 0x000000ffff097224 */ /* 0x000fe400078e0011 */
[----:B------:R-:W-:-:S05]  /*10b0*/  IMAD R7, R7, R2, RZ ;  /* 0x0000000207077224 */ /* 0x000fca00078e02ff */
[----:B------:R-:W-:-:S07]  /*10c0*/  SHF.R.U32.HI R12, RZ, 0x1, R7 ;  /* 0x00000001ff0c7819 */ /* 0x000fce0000011607 */
.L_x_24:
[----:B------:R-:W-:Y:S01]  /*10d0*/  ISETP.GE.U32.AND P1, PT, R9, R2, PT ;  /* 0x000000020900720c */ /* 0x000fe20003f26070 */
[----:B------:R-:W-:-:S12]  /*10e0*/  BSSY.RECONVERGENT B3, `(.L_x_22) ;  /* 0x000000f000037945 */ /* 0x000fd80003800200 */
[----:B0-----:R-:W-:Y:S05]  /*10f0*/  @P1 BRA `(.L_x_23) ;  /* 0x0000000000341947 */ /* 0x001fea0003800000 */
[----:B------:R-:W0:Y:S01]  /*1100*/  S2UR UR6, SR_CgaCtaId ;  /* 0x00000000000679c3 */ /* 0x000e220000008800 */
[----:B------:R-:W-:Y:S01]  /*1110*/  UMOV UR5, 0x400 ;  /* 0x0000040000057882 */ /* 0x000fe20000000000 */
[----:B------:R-:W-:Y:S01]  /*1120*/  IMAD R6, R2, 0x28, R9 ;  /* 0x0000002802067824 */ /* 0x000fe200078e0209 */
[----:B0-----:R-:W-:-:S06]  /*1130*/  ULEA UR5, UR6, UR5, 0x18 ;  /* 0x0000000506057291 */ /* 0x001fcc000f8ec0ff */
[----:B------:R-:W-:Y:S01]  /*1140*/  LEA R8, R6, UR5, 0x2 ;  /* 0x0000000506087c11 */ /* 0x000fe2000f8e10ff */
[----:B------:R-:W-:-:S05]  /*1150*/  IMAD.IADD R6, R12, 0x1, R9 ;  /* 0x000000010c067824 */ /* 0x000fca00078e0209 */
[----:B------:R-:W0:Y:S01]  /*1160*/  LDS R8, [R8] ;  /* 0x0000000008087984 */ /* 0x000e220000000800 */
[----:B------:R-:W-:-:S05]  /*1170*/  IADD3 R7, P1, PT, R6, UR7, RZ ;  /* 0x0000000706077c10 */ /* 0x000fca000ff3e0ff */
[----:B------:R-:W-:Y:S01]  /*1180*/  IMAD.X R11, RZ, RZ, UR4, P1 ;  /* 0x00000004ff0b7e24 */ /* 0x000fe200088e06ff */
[----:B------:R-:W-:-:S04]  /*1190*/  LEA R6, P1, R7, R4, 0x1 ;  /* 0x0000000407067211 */ /* 0x000fc800078208ff */
[----:B------:R-:W-:Y:S02]  /*11a0*/  LEA.HI.X R7, R7, R5, R11, 0x1, P1 ;  /* 0x0000000507077211 */ /* 0x000fe400008f0c0b */
[----:B0-----:R-:W-:-:S05]  /*11b0*/  F2FP.F16.F32.PACK_AB R10, RZ, R8 ;  /* 0x00000008ff0a723e */ /* 0x001fca00000000ff */
[----:B------:R0:W-:Y:S02]  /*11c0*/  STG.E.U16 desc[UR10][R6.64], R10 ;  /* 0x0000000a06007986 */ /* 0x0001e4000c10150a */
.L_x_23:
[----:B------:R-:W-:Y:S05]  /*11d0*/  BSYNC.RECONVERGENT B3 ;  /* 0x0000000000037941 */ /* 0x000fea0003800200 */
.L_x_22:
[----:B------:R-:W-:-:S05]  /*11e0*/  VIADD R9, R9, UR8 ;  /* 0x0000000809097c36 */ /* 0x000fca0008000000 */
[----:B------:R-:W-:-:S13]  /*11f0*/  ISETP.GE.U32.AND P1, PT, R9, 0x20, PT ;  /* 0x000000200900780c */ /* 0x000fda0003f26070 */
[----:B------:R-:W-:Y:S05]  /*1200*/  @!P1 BRA `(.L_x_24) ;  /* 0xfffffffc00b09947 */ /* 0x000fea000383ffff */
[----:B------:R-:W-:Y:S05]  /*1210*/  BSYNC.RECONVERGENT B2 ;  /* 0x0000000000027941 */ /* 0x000fea0003800200 */
.L_x_21:
[----:B0-----:R-:W-:Y:S01]  /*1220*/  IADD3 R6, PT, PT, R12, R2, RZ ;  /* 0x000000020c067210 */ /* 0x001fe20007ffe0ff */
[----:B------:R-:W-:Y:S02]  /*1230*/  IMAD.MOV.U32 R7, RZ, RZ, 0x28 ;  /* 0x00000028ff077424 */ /* 0x000fe400078e00ff */
[----:B------:R-:W-:Y:S01]  /*1240*/  IMAD.MOV.U32 R9, RZ, RZ, R17 ;  /* 0x000000ffff097224 */ /* 0x000fe200078e0011 */
[----:B------:R-:W-:Y:S01]  /*1250*/  LOP3.LUT R12, R6, 0x7ffffffe, RZ, 0xc0, !PT ;  /* 0x7ffffffe060c7812 */ /* 0x000fe200078ec0ff */
[----:B------:R-:W-:-:S07]  /*1260*/  IMAD R14, R2, R7, 0x28 ;  /* 0x00000028020e7424 */ /* 0x000fce00078e0207 */
.L_x_27:
[----:B------:R-:W-:Y:S01]  /*1270*/  ISETP.GT.U32.AND P1, PT, R9, R2, PT ;  /* 0x000000020900720c */ /* 0x000fe20003f24070 */
[----:B------:R-:W-:-:S12]  /*1280*/  BSSY.RECONVERGENT B2, `(.L_x_25) ;  /* 0x0000010000027945 */ /* 0x000fd80003800200 */
[----:B0-----:R-:W-:Y:S05]  /*1290*/  @P1 BRA `(.L_x_26) ;  /* 0x0000000000381947 */ /* 0x001fea0003800000 */
[----:B------:R-:W0:Y:S01]  /*12a0*/  S2UR UR6, SR_CgaCtaId ;  /* 0x00000000000679c3 */ /* 0x000e220000008800 */
[----:B------:R-:W-:Y:S01]  /*12b0*/  UMOV UR5, 0x400 ;  /* 0x0000040000057882 */ /* 0x000fe20000000000 */
[----:B------:R-:W-:Y:S01]  /*12c0*/  IMAD.IADD R6, R14, 0x1, R9 ;  /* 0x000000010e067824 */ /* 0x000fe200078e0209 */
[----:B0-----:R-:W-:-:S06]  /*12d0*/  ULEA UR5, UR6, UR5, 0x18 ;  /* 0x0000000506057291 */ /* 0x001fcc000f8ec0ff */
[----:B------:R-:W-:Y:S01]  /*12e0*/  LEA R8, R6, UR5, 0x2 ;  /* 0x0000000506087c11 */ /* 0x000fe2000f8e10ff */
[----:B------:R-:W-:-:S04]  /*12f0*/  IMAD.IADD R6, R12, 0x1, R9 ;  /* 0x000000010c067824 */ /* 0x000fc800078e0209 */
[----:B------:R-:W0:Y:S01]  /*1300*/  LDCU UR5, c[0x0][0x384] ;  /* 0x00007080ff0577ac */ /* 0x000e220008000800 */
[----:B------:R-:W1:Y:S01]  /*1310*/  LDS R8, [R8] ;  /* 0x0000000008087984 */ /* 0x000e620000000800 */
[----:B0-----:R-:W-:-:S05]  /*1320*/  IADD3 R7, P1, PT, R6, UR5, RZ ;  /* 0x0000000506077c10 */ /* 0x001fca000ff3e0ff */
[----:B------:R-:W-:Y:S01]  /*1330*/  IMAD.X R11, RZ, RZ, UR4, P1 ;  /* 0x00000004ff0b7e24 */ /* 0x000fe200088e06ff */
[----:B------:R-:W-:-:S04]  /*1340*/  LEA R6, P1, R7, R4, 0x1 ;  /* 0x0000000407067211 */ /* 0x000fc800078208ff */
[----:B------:R-:W-:Y:S02]  /*1350*/  LEA.HI.X R7, R7, R5, R11, 0x1, P1 ;  /* 0x0000000507077211 */ /* 0x000fe400008f0c0b */
[----:B-1----:R-:W-:-:S05]  /*1360*/  F2FP.F16.F32.PACK_AB R10, RZ, R8 ;  /* 0x00000008ff0a723e */ /* 0x002fca00000000ff */
[----:B------:R0:W-:Y:S02]  /*1370*/  STG.E.U16 desc[UR10][R6.64], R10 ;  /* 0x0000000a06007986 */ /* 0x0001e4000c10150a */
.L_x_26:
[----:B------:R-:W-:Y:S05]  /*1380*/  BSYNC.RECONVERGENT B2 ;  /* 0x0000000000027941 */ /* 0x000fea0003800200 */
.L_x_25:
[----:B------:R-:W-:-:S05]  /*1390*/  VIADD R9, R9, UR8 ;  /* 0x0000000809097c36 */ /* 0x000fca0008000000 */
[----:B------:R-:W-:-:S13]  /*13a0*/  ISETP.GE.U32.AND P1, PT, R9, 0x20, PT ;  /* 0x000000200900780c */ /* 0x000fda0003f26070 */
[----:B------:R-:W-:Y:S05]  /*13b0*/  @!P1 BRA `(.L_x_27) ;  /* 0xfffffffc00ac9947 */ /* 0x000fea000383ffff */
.L_x_20:
[----:B------:R-:W-:Y:S05]  /*13c0*/  BSYNC.RECONVERGENT B0 ;  /* 0x0000000000007941 */ /* 0x000fea0003800200 */
.L_x_19:
[----:B------:R-:W-:Y:S01]  /*13d0*/  ISETP.GT.U32.AND P1, PT, R17, 0x1f, PT ;  /* 0x0000001f1100780c */ /* 0x000fe20003f24070 */
[----:B------:R-:W-:Y:S01]  /*13e0*/  BSSY.RECONVERGENT B0, `(.L_x_28) ;  /* 0x000001c000007945 */ /* 0x000fe20003800200 */
[----:B------:R-:W-:-:S11]  /*13f0*/  VIADD R13, R2, 0x2 ;  /* 0x00000002020d7836 */ /* 0x000fd60000000000 */
[----:B------:R-:W-:Y:S05]  /*1400*/  @P1 BRA `(.L_x_29) ;  /* 0x0000000000641947 */ /* 0x000fea0003800000 */
[----:B0-----:R-:W-:Y:S02]  /*1410*/  IMAD R6, R13, R2, R13 ;  /* 0x000000020d067224 */ /* 0x001fe400078e020d */
[----:B------:R-:W-:Y:S02]  /*1420*/  IMAD.MOV.U32 R19, RZ, RZ, 0x28 ;  /* 0x00000028ff137424 */ /* 0x000fe400078e00ff */
[----:B------:R-:W-:Y:S01]  /*1430*/  IMAD.MOV.U32 R8, RZ, RZ, R17 ;  /* 0x000000ffff087224 */ /* 0x000fe200078e0011 */
[----:B------:R-:W-:Y:S01]  /*1440*/  SHF.R.U32.HI R15, RZ, 0x1, R6 ;  /* 0x00000001ff0f7819 */ /* 0x000fe20000011606 */
[----:B------:R-:W-:-:S07]  /*1450*/  IMAD R19, R2, R19, 0x50 ;  /* 0x0000005002137424 */ /* 0x000fce00078e0213 */
.L_x_32:
[----:B------:R-:W-:Y:S01]  /*1460*/  ISETP.GE.U32.AND P1, PT, R8, R13, PT ;  /* 0x0000000d0800720c */ /* 0x000fe20003f26070 */
[----:B------:R-:W-:-:S12]  /*1470*/  BSSY.RECONVERGENT B2, `(.L_x_30) ;  /* 0x000000f000027945 */ /* 0x000fd80003800200 */
[----:B0-----:R-:W-:Y:S05]  /*1480*/  @P1 BRA `(.L_x_31) ;  /* 0x0000000000341947 */ /* 0x001fea0003800000 */
[----:B------:R-:W0:Y:S01]  /*1490*/  S2UR UR6, SR_CgaCtaId ;  /* 0x00000000000679c3 */ /* 0x000e220000008800 */
[----:B------:R-:W-:Y:S01]  /*14a0*/  UMOV UR5, 0x400 ;  /* 0x0000040000057882 */ /* 0x000fe20000000000 */
[----:B------:R-:W-:Y:S01]  /*14b0*/  IMAD.IADD R6, R19, 0x1, R8 ;  /* 0x0000000113067824 */ /* 0x000fe200078e0208 */
[----:B0-----:R-:W-:-:S06]  /*14c0*/  ULEA UR5, UR6, UR5, 0x18 ;  /* 0x0000000506057291 */ /* 0x001fcc000f8ec0ff */
[----:B------:R-:W-:Y:S01]  /*14d0*/  LEA R9, R6, UR5, 0x2 ;  /* 0x0000000506097c11 */ /* 0x000fe2000f8e10ff */
[----:B------:R-:W-:-:S05]  /*14e0*/  IMAD.IADD R6, R15, 0x1, R8 ;  /* 0x000000010f067824 */ /* 0x000fca00078e0208 */
[----:B------:R-:W0:Y:S01]  /*14f0*/  LDS R9, [R9] ;  /* 0x0000000009097984 */ /* 0x000e220000000800 */
[----:B------:R-:W-:-:S04]  /*1500*/  IADD3 R7, P1, PT, R6, UR9, RZ ;  /* 0x0000000906077c10 */ /* 0x000fc8000ff3e0ff */
[----:B------:R-:W-:Y:S02]  /*1510*/  IADD3.X R11, PT, PT, RZ, UR4, RZ, P1, !PT ;  /* 0x00000004ff0b7c10 */ /* 0x000fe40008ffe4ff */
[----:B------:R-:W-:-:S04]  /*1520*/  LEA R6, P1, R7, R4, 0x1 ;  /* 0x0000000407067211 */ /* 0x000fc800078208ff */
[----:B------:R-:W-:Y:S02]  /*1530*/  LEA.HI.X R7, R7, R5, R11, 0x1, P1 ;  /* 0x0000000507077211 */ /* 0x000fe400008f0c0b */
[----:B0-----:R-:W-:-:S05]  /*1540*/  F2FP.F16.F32.PACK_AB R10, RZ, R9 ;  /* 0x00000009ff0a723e */ /* 0x001fca00000000ff */
[----:B------:R0:W-:Y:S02]  /*1550*/  STG.E.U16 desc[UR10][R6.64], R10 ;  /* 0x0000000a06007986 */ /* 0x0001e4000c10150a */
.L_x_31:
[----:B------:R-:W-:Y:S05]  /*1560*/  BSYNC.RECONVERGENT B2 ;  /* 0x0000000000027941 */ /* 0x000fea0003800200 */
.L_x_30:
[----:B------:R-:W-:-:S05]  /*1570*/  VIADD R8, R8, UR8 ;  /* 0x0000000808087c36 */ /* 0x000fca0008000000 */
[----:B------:R-:W-:-:S13]  /*1580*/  ISETP.GE.U32.AND P1, PT, R8, 0x20, PT ;  /* 0x000000200800780c */ /* 0x000fda0003f26070 */
[----:B------:R-:W-:Y:S05]  /*1590*/  @!P1 BRA `(.L_x_32) ;  /* 0xfffffffc00b09947 */ /* 0x000fea000383ffff */
.L_x_29:
[----:B------:R-:W-:Y:S05]  /*15a0*/  BSYNC.RECONVERGENT B0 ;  /* 0x0000000000007941 */ /* 0x000fea0003800200 */
.L_x_28:
[----:B------:R-:W-:Y:S01]  /*15b0*/  ISETP.GT.U32.AND P1, PT, R17, 0x1f, PT ;  /* 0x0000001f1100780c */ /* 0x000fe20003f24070 */
[----:B------:R-:W-:-:S12]  /*15c0*/  BSSY.RECONVERGENT B0, `(.L_x_33) ;  /* 0x000001d000007945 */ /* 0x000fd80003800200 */
[----:B------:R-:W-:Y:S05]  /*15d0*/  @P1 BRA `(.L_x_34) ;  /* 0x00000000006c1947 */ /* 0x000fea0003800000 */
[C---:B------:R-:W-:Y:S02]  /*15e0*/  VIADD R12, R2.reuse, 0x3 ;  /* 0x00000003020c7836 */ /* 0x040fe40000000000 */
[----:B------:R-:W-:Y:S02]  /*15f0*/  IMAD.MOV.U32 R15, RZ, RZ, 0x28 ;  /* 0x00000028ff0f7424 */ /* 0x000fe400078e00ff */
[----:B0-----:R-:W-:Y:S02]  /*1600*/  IMAD R6, R13, R12, RZ ;  /* 0x0000000c0d067224 */ /* 0x001fe400078e02ff */
[----:B------:R-:W-:Y:S02]  /*1610*/  IMAD.MOV.U32 R8, RZ, RZ, R17 ;  /* 0x000000ffff087224 */ /* 0x000fe400078e0011 */
[----:B------:R-:W-:Y:S01]  /*1620*/  IMAD R15, R2, R15, 0x78 ;  /* 0x00000078020f7424 */ /* 0x000fe200078e020f */
[----:B------:R-:W-:-:S07]  /*1630*/  SHF.R.U32.HI R13, RZ, 0x1, R6 ;  /* 0x00000001ff0d7819 */ /* 0x000fce0000011606 */
.L_x_37:
        /* <DEDUP_REMOVED lines=17> */
.L_x_36:
[----:B------:R-:W-:Y:S05]  /*1750*/  BSYNC.RECONVERGENT B2 ;  /* 0x0000000000027941 */ /* 0x000fea0003800200 */
.L_x_35:
[----:B------:R-:W-:-:S05]  /*1760*/  VIADD R8, R8, UR8 ;  /* 0x0000000808087c36 */ /* 0x000fca0008000000 */
[----:B------:R-:W-:-:S13]  /*1770*/  ISETP.GE.U32.AND P1, PT, R8, 0x20, PT ;  /* 0x000000200800780c */ /* 0x000fda0003f26070 */
[----:B------:R-:W-:Y:S05]  /*1780*/  @!P1 BRA `(.L_x_37) ;  /* 0xfffffffc00ac9947 */ /* 0x000fea000383ffff */
.L_x_34:
[----:B------:R-:W-:Y:S05]  /*1790*/  BSYNC.RECONVERGENT B0 ;  /* 0x0000000000007941 */ /* 0x000fea0003800200 */
.L_x_33:
[----:B------:R-:W-:-:S05]  /*17a0*/  IMAD R2, R3, 0x4, R2 ;  /* 0x0000000403027824 */ /* 0x000fca00078e0202 */
[----:B------:R-:W-:-:S13]  /*17b0*/  ISETP.GE.U32.AND P1, PT, R2, 0x20, PT ;  /* 0x000000200200780c */ /* 0x000fda0003f26070 */
[----:B------:R-:W-:Y:S05]  /*17c0*/  @!P1 BRA `(.L_x_38) ;  /* 0xfffffff800209947 */ /* 0x000fea000383ffff */
.L_x_18:
[----:B------:R-:W-:Y:S05]  /*17d0*/  BSYNC.RECONVERGENT B1 ;  /* 0x0000000000017941 */ /* 0x000fea0003800200 */
.L_x_17:
[----:B------:R-:W1:Y:S01]  /*17e0*/  LDC R2, c[0x0][0x370] ;  /* 0x0000dc00ff027b82 */ /* 0x000e620000000800 */
[----:B------:R-:W2:Y:S01]  /*17f0*/  LDCU UR5, c[0x0][0x380] ;  /* 0x00007000ff0577ac */ /* 0x000ea20008000800 */
[----:B------:R-:W-:-:S13]  /*1800*/  LOP3.LUT P1, RZ, R0, R17, RZ, 0xfc, !PT ;  /* 0x0000001100ff7212 */ /* 0x000fda000782fcff */
[----:B------:R3:W-:Y:S01]  /*1810*/  @!P1 STG.E.U16 desc[UR10][R4.64+0x3be], RZ ;  /* 0x0003beff04009986 */ /* 0x0007e2000c10150a */
[----:B-1----:R-:W-:Y:S01]  /*1820*/  IMAD.IADD R37, R2, 0x1, R37 ;  /* 0x0000000102257824 */ /* 0x002fe200078e0225 */
[----:B------:R-:W-:Y:S04]  /*1830*/  BAR.SYNC.DEFER_BLOCKING 0x0 ;  /* 0x0000000000007b1d */ /* 0x000fe80000010000 */
[----:B--2---:R-:W-:-:S13]  /*1840*/  ISETP.GE.AND P1, PT, R37, UR5, PT ;  /* 0x0000000525007c0c */ /* 0x004fda000bf26270 */
[----:B---3--:R-:W-:Y:S05]  /*1850*/  @!P1 BRA `(.L_x_39) ;  /* 0xffffffe800289947 */ /* 0x008fea000383ffff */
[----:B------:R-:W-:Y:S05]  /*1860*/  EXIT ;  /* 0x000000000000794d */ /* 0x000fea0003800000 */
.L_x_40:
[----:B------:R-:W-:-:S00]  /*1870*/  BRA `(.L_x_40) ;  /* 0xfffffffc00fc7947 */ /* 0x000fc0000383ffff */
[----:B------:R-:W-:-:S00]  /*1880*/  NOP ;  /* 0x0000000000007918 */ /* 0x000fc00000000000 */
[----:B------:R-:W-:-:S00]  /*1890*/  NOP ;  /* 0x0000000000007918 */ /* 0x000fc00000000000 */
[----:B------:R-:W-:-:S00]  /*18a0*/  NOP ;  /* 0x0000000000007918 */ /* 0x000fc00000000000 */
[----:B------:R-:W-:-:S00]  /*18b0*/  NOP ;  /* 0x0000000000007918 */ /* 0x000fc00000000000 */
[----:B------:R-:W-:-:S00]  /*18c0*/  NOP ;  /* 0x0000000000007918 */ /* 0x000fc00000000000 */
[----:B------:R-:W-:-:S00]  /*18d0*/  NOP ;  /* 0x0000000000007918 */ /* 0x000fc00000000000 */
[----:B------:R-:W-:-:S00]  /*18e0*/  NOP ;  /* 0x0000000000007918 */ /* 0x000fc00000000000 */
[----:B------:R-:W-:-:S00]  /*18f0*/  NOP ;  /* 0x0000000000007918 */ /* 0x000fc00000000000 */
.L_x_41:


//--------------------- .nv.shared._Z21DotFeatureInteractionILi2EEviii5ParamI6__halfXT_EE --------------------------
	.section	.nv.shared._Z21DotFeatureInteractionILi2EEviii5ParamI6__halfXT_EE,"aw",@nobits
	.sectionflags	@""
	.align	16
	.zero		1024


//--------------------- .nv.shared.reserved.0     --------------------------
	.section	.nv.shared.reserved.0,"aw",@nobits
	.weak		__nv_reservedSMEM_offset_0_alias
	.size		__nv_reservedSMEM_offset_0_alias, 0, 64
	.other		__nv_reservedSMEM_offset_0_alias,@"STO_CUDA_RESERVED_SHARED STV_DEFAULT"
__nv_reservedSMEM_offset_0_alias:
	.zero		0
	.zero		64


//--------------------- .nv.constant0._Z21DotFeatureInteractionILi2EEviii5ParamI6__halfXT_EE --------------------------
	.section	.nv.constant0._Z21DotFeatureInteractionILi2EEviii5ParamI6__halfXT_EE,"a",@progbits
	.sectionflags	@""
	.align	4
.nv.constant0._Z21DotFeatureInteractionILi2EEviii5ParamI6__halfXT_EE:
	.zero		960


//--------------------- SYMBOLS --------------------------

	.type		.nv.reservedSmem.offset0,@object
	.size		.nv.reservedSmem.offset0,0x4
	.type		.nv.reservedSmem.cap,@object
	.size		.nv.reservedSmem.cap,0x4
